//
// Generated by NVIDIA NVVM Compiler
//
// Compiler Build ID: CL-36424714
// Cuda compilation tools, release 13.0, V13.0.88
// Based on NVVM 20.0.0
//

.version 9.0
.target sm_100
.address_size 64

	// .globl	_Z13myConvolutioniiPdS_S_

.visible .entry _Z13myConvolutioniiPdS_S_(
	.param .u32 _Z13myConvolutioniiPdS_S__param_0,
	.param .u32 _Z13myConvolutioniiPdS_S__param_1,
	.param .u64 .ptr .align 1 _Z13myConvolutioniiPdS_S__param_2,
	.param .u64 .ptr .align 1 _Z13myConvolutioniiPdS_S__param_3,
	.param .u64 .ptr .align 1 _Z13myConvolutioniiPdS_S__param_4
)
{
	.reg .pred 	%p<10>;
	.reg .b32 	%r<20>;
	.reg .b64 	%rd<23>;
	.reg .b64 	%fd<27>;

	ld.param.u32 	%r12, [_Z13myConvolutioniiPdS_S__param_0];
	ld.param.u32 	%r13, [_Z13myConvolutioniiPdS_S__param_1];
	ld.param.u64 	%rd15, [_Z13myConvolutioniiPdS_S__param_2];
	ld.param.u64 	%rd16, [_Z13myConvolutioniiPdS_S__param_3];
	ld.param.u64 	%rd14, [_Z13myConvolutioniiPdS_S__param_4];
	cvta.to.global.u64 	%rd1, %rd16;
	cvta.to.global.u64 	%rd2, %rd15;
	mov.u32 	%r17, %tid.x;
	setp.ge.s32 	%p1, %r17, %r12;
	@%p1 bra 	$L__BB0_11;
	add.s64 	%rd3, %rd2, -8;
	add.s64 	%rd4, %rd1, 16;
	mov.u32 	%r2, %ntid.x;
	cvta.to.global.u64 	%rd5, %rd14;
$L__BB0_2:
	setp.lt.s32 	%p2, %r17, %r13;
	add.s32 	%r14, %r17, 1;
	selp.b32 	%r4, %r14, %r13, %p2;
	setp.lt.s32 	%p3, %r4, 1;
	@%p3 bra 	$L__BB0_10;
	mul.wide.u32 	%rd17, %r17, 8;
	add.s64 	%rd6, %rd5, %rd17;
	ld.global.f64 	%fd26, [%rd6];
	and.b32  	%r5, %r4, 3;
	setp.lt.u32 	%p4, %r4, 4;
	mov.b32 	%r19, 0;
	@%p4 bra 	$L__BB0_6;
	and.b32  	%r19, %r4, 2147483644;
	neg.s32 	%r18, %r19;
	add.s64 	%rd22, %rd3, %rd17;
	mov.u64 	%rd21, %rd4;
$L__BB0_5:
	ld.global.f64 	%fd7, [%rd22+8];
	ld.global.f64 	%fd8, [%rd21+-16];
	fma.rn.f64 	%fd9, %fd7, %fd8, %fd26;
	st.global.f64 	[%rd6], %fd9;
	ld.global.f64 	%fd10, [%rd22];
	ld.global.f64 	%fd11, [%rd21+-8];
	fma.rn.f64 	%fd12, %fd10, %fd11, %fd9;
	st.global.f64 	[%rd6], %fd12;
	ld.global.f64 	%fd13, [%rd22+-8];
	ld.global.f64 	%fd14, [%rd21];
	fma.rn.f64 	%fd15, %fd13, %fd14, %fd12;
	st.global.f64 	[%rd6], %fd15;
	ld.global.f64 	%fd16, [%rd22+-16];
	ld.global.f64 	%fd17, [%rd21+8];
	fma.rn.f64 	%fd26, %fd16, %fd17, %fd15;
	st.global.f64 	[%rd6], %fd26;
	add.s32 	%r18, %r18, 4;
	add.s64 	%rd22, %rd22, -32;
	add.s64 	%rd21, %rd21, 32;
	setp.ne.s32 	%p5, %r18, 0;
	@%p5 bra 	$L__BB0_5;
$L__BB0_6:
	setp.eq.s32 	%p6, %r5, 0;
	@%p6 bra 	$L__BB0_10;
	sub.s32 	%r16, %r17, %r19;
	mul.wide.s32 	%rd19, %r16, 8;
	add.s64 	%rd12, %rd2, %rd19;
	ld.global.f64 	%fd18, [%rd12];
	mul.wide.u32 	%rd20, %r19, 8;
	add.s64 	%rd13, %rd1, %rd20;
	ld.global.f64 	%fd19, [%rd13];
	fma.rn.f64 	%fd5, %fd18, %fd19, %fd26;
	st.global.f64 	[%rd6], %fd5;
	setp.eq.s32 	%p7, %r5, 1;
	@%p7 bra 	$L__BB0_10;
	ld.global.f64 	%fd20, [%rd12+-8];
	ld.global.f64 	%fd21, [%rd13+8];
	fma.rn.f64 	%fd6, %fd20, %fd21, %fd5;
	st.global.f64 	[%rd6], %fd6;
	setp.eq.s32 	%p8, %r5, 2;
	@%p8 bra 	$L__BB0_10;
	ld.global.f64 	%fd22, [%rd12+-16];
	ld.global.f64 	%fd23, [%rd13+16];
	fma.rn.f64 	%fd24, %fd22, %fd23, %fd6;
	st.global.f64 	[%rd6], %fd24;
$L__BB0_10:
	add.s32 	%r17, %r17, %r2;
	setp.lt.s32 	%p9, %r17, %r12;
	@%p9 bra 	$L__BB0_2;
$L__BB0_11:
	ret;

}
	// .globl	_Z13myConvolutioniiiiPPdS0_S0_
.visible .entry _Z13myConvolutioniiiiPPdS0_S0_(
	.param .u32 _Z13myConvolutioniiiiPPdS0_S0__param_0,
	.param .u32 _Z13myConvolutioniiiiPPdS0_S0__param_1,
	.param .u32 _Z13myConvolutioniiiiPPdS0_S0__param_2,
	.param .u32 _Z13myConvolutioniiiiPPdS0_S0__param_3,
	.param .u64 .ptr .align 1 _Z13myConvolutioniiiiPPdS0_S0__param_4,
	.param .u64 .ptr .align 1 _Z13myConvolutioniiiiPPdS0_S0__param_5,
	.param .u64 .ptr .align 1 _Z13myConvolutioniiiiPPdS0_S0__param_6
)
{
	.reg .pred 	%p<74>;
	.reg .b32 	%r<87>;
	.reg .b64 	%rd<130>;
	.reg .b64 	%fd<116>;

	ld.param.u32 	%r44, [_Z13myConvolutioniiiiPPdS0_S0__param_0];
	ld.param.u32 	%r45, [_Z13myConvolutioniiiiPPdS0_S0__param_1];
	ld.param.u32 	%r46, [_Z13myConvolutioniiiiPPdS0_S0__param_2];
	ld.param.u32 	%r47, [_Z13myConvolutioniiiiPPdS0_S0__param_3];
	ld.param.u64 	%rd18, [_Z13myConvolutioniiiiPPdS0_S0__param_4];
	ld.param.u64 	%rd19, [_Z13myConvolutioniiiiPPdS0_S0__param_5];
	ld.param.u64 	%rd20, [_Z13myConvolutioniiiiPPdS0_S0__param_6];
	cvta.to.global.u64 	%rd1, %rd20;
	mov.u32 	%r74, %tid.x;
	mov.u32 	%r2, %ntid.x;
	setp.ge.s32 	%p1, %r74, %r44;
	@%p1 bra 	$L__BB1_68;
	setp.lt.s32 	%p2, %r45, 1;
	@%p2 bra 	$L__BB1_68;
	setp.lt.s32 	%p3, %r46, 1;
	@%p3 bra 	$L__BB1_46;
	setp.lt.s32 	%p31, %r47, 1;
	@%p31 bra 	$L__BB1_25;
	and.b32  	%r3, %r47, 15;
	add.s32 	%r4, %r3, -1;
	and.b32  	%r5, %r47, 7;
	and.b32  	%r6, %r47, 2147483632;
	and.b32  	%r7, %r47, 3;
	neg.s32 	%r8, %r6;
	cvta.to.global.u64 	%rd2, %rd18;
	cvta.to.global.u64 	%rd3, %rd19;
$L__BB1_5:
	mov.b32 	%r75, 0;
	mul.wide.u32 	%rd122, %r74, 8;
	add.s64 	%rd123, %rd1, %rd122;
$L__BB1_6:
	add.s32 	%r65, %r74, %r46;
	setp.gt.s32 	%p59, %r65, %r44;
	add.s32 	%r66, %r75, %r47;
	setp.gt.s32 	%p60, %r66, %r45;
	or.pred  	%p61, %p59, %p60;
	@%p61 bra 	$L__BB1_23;
	cvt.u64.u32 	%rd4, %r75;
	mov.f64 	%fd115, 0d0000000000000000;
	mov.b32 	%r76, 0;
$L__BB1_8:
	setp.lt.u32 	%p62, %r47, 16;
	add.s32 	%r69, %r76, %r74;
	mul.wide.u32 	%rd93, %r69, 8;
	add.s64 	%rd94, %rd2, %rd93;
	ld.global.u64 	%rd95, [%rd94];
	cvta.to.global.u64 	%rd5, %rd95;
	mul.wide.u32 	%rd96, %r76, 8;
	add.s64 	%rd97, %rd3, %rd96;
	ld.global.u64 	%rd98, [%rd97];
	cvta.to.global.u64 	%rd6, %rd98;
	mov.b32 	%r79, 0;
	@%p62 bra 	$L__BB1_11;
	shl.b64 	%rd99, %rd4, 3;
	add.s64 	%rd100, %rd5, %rd99;
	add.s64 	%rd129, %rd100, 64;
	add.s64 	%rd128, %rd6, 64;
	mov.u32 	%r77, %r8;
$L__BB1_10:
	.pragma "nounroll";
	ld.global.f64 	%fd18, [%rd129+-64];
	ld.global.f64 	%fd19, [%rd128+-64];
	fma.rn.f64 	%fd20, %fd18, %fd19, %fd115;
	ld.global.f64 	%fd21, [%rd129+-56];
	ld.global.f64 	%fd22, [%rd128+-56];
	fma.rn.f64 	%fd23, %fd21, %fd22, %fd20;
	ld.global.f64 	%fd24, [%rd129+-48];
	ld.global.f64 	%fd25, [%rd128+-48];
	fma.rn.f64 	%fd26, %fd24, %fd25, %fd23;
	ld.global.f64 	%fd27, [%rd129+-40];
	ld.global.f64 	%fd28, [%rd128+-40];
	fma.rn.f64 	%fd29, %fd27, %fd28, %fd26;
	ld.global.f64 	%fd30, [%rd129+-32];
	ld.global.f64 	%fd31, [%rd128+-32];
	fma.rn.f64 	%fd32, %fd30, %fd31, %fd29;
	ld.global.f64 	%fd33, [%rd129+-24];
	ld.global.f64 	%fd34, [%rd128+-24];
	fma.rn.f64 	%fd35, %fd33, %fd34, %fd32;
	ld.global.f64 	%fd36, [%rd129+-16];
	ld.global.f64 	%fd37, [%rd128+-16];
	fma.rn.f64 	%fd38, %fd36, %fd37, %fd35;
	ld.global.f64 	%fd39, [%rd129+-8];
	ld.global.f64 	%fd40, [%rd128+-8];
	fma.rn.f64 	%fd41, %fd39, %fd40, %fd38;
	ld.global.f64 	%fd42, [%rd129];
	ld.global.f64 	%fd43, [%rd128];
	fma.rn.f64 	%fd44, %fd42, %fd43, %fd41;
	ld.global.f64 	%fd45, [%rd129+8];
	ld.global.f64 	%fd46, [%rd128+8];
	fma.rn.f64 	%fd47, %fd45, %fd46, %fd44;
	ld.global.f64 	%fd48, [%rd129+16];
	ld.global.f64 	%fd49, [%rd128+16];
	fma.rn.f64 	%fd50, %fd48, %fd49, %fd47;
	ld.global.f64 	%fd51, [%rd129+24];
	ld.global.f64 	%fd52, [%rd128+24];
	fma.rn.f64 	%fd53, %fd51, %fd52, %fd50;
	ld.global.f64 	%fd54, [%rd129+32];
	ld.global.f64 	%fd55, [%rd128+32];
	fma.rn.f64 	%fd56, %fd54, %fd55, %fd53;
	ld.global.f64 	%fd57, [%rd129+40];
	ld.global.f64 	%fd58, [%rd128+40];
	fma.rn.f64 	%fd59, %fd57, %fd58, %fd56;
	ld.global.f64 	%fd60, [%rd129+48];
	ld.global.f64 	%fd61, [%rd128+48];
	fma.rn.f64 	%fd62, %fd60, %fd61, %fd59;
	ld.global.f64 	%fd63, [%rd129+56];
	ld.global.f64 	%fd64, [%rd128+56];
	fma.rn.f64 	%fd115, %fd63, %fd64, %fd62;
	add.s32 	%r77, %r77, 16;
	add.s64 	%rd129, %rd129, 128;
	add.s64 	%rd128, %rd128, 128;
	setp.ne.s32 	%p63, %r77, 0;
	mov.u32 	%r79, %r6;
	@%p63 bra 	$L__BB1_10;
$L__BB1_11:
	setp.eq.s32 	%p64, %r3, 0;
	@%p64 bra 	$L__BB1_21;
	setp.lt.u32 	%p65, %r4, 7;
	@%p65 bra 	$L__BB1_14;
	add.s32 	%r70, %r79, %r75;
	mul.wide.u32 	%rd101, %r70, 8;
	add.s64 	%rd102, %rd5, %rd101;
	ld.global.f64 	%fd66, [%rd102];
	cvt.u64.u32 	%rd103, %r79;
	mul.wide.u32 	%rd104, %r79, 8;
	add.s64 	%rd105, %rd6, %rd104;
	ld.global.f64 	%fd67, [%rd105];
	fma.rn.f64 	%fd68, %fd66, %fd67, %fd115;
	add.s64 	%rd106, %rd103, %rd4;
	shl.b64 	%rd107, %rd106, 3;
	add.s64 	%rd108, %rd5, %rd107;
	ld.global.f64 	%fd69, [%rd108+8];
	ld.global.f64 	%fd70, [%rd105+8];
	fma.rn.f64 	%fd71, %fd69, %fd70, %fd68;
	ld.global.f64 	%fd72, [%rd108+16];
	ld.global.f64 	%fd73, [%rd105+16];
	fma.rn.f64 	%fd74, %fd72, %fd73, %fd71;
	ld.global.f64 	%fd75, [%rd108+24];
	ld.global.f64 	%fd76, [%rd105+24];
	fma.rn.f64 	%fd77, %fd75, %fd76, %fd74;
	ld.global.f64 	%fd78, [%rd108+32];
	ld.global.f64 	%fd79, [%rd105+32];
	fma.rn.f64 	%fd80, %fd78, %fd79, %fd77;
	ld.global.f64 	%fd81, [%rd108+40];
	ld.global.f64 	%fd82, [%rd105+40];
	fma.rn.f64 	%fd83, %fd81, %fd82, %fd80;
	ld.global.f64 	%fd84, [%rd108+48];
	ld.global.f64 	%fd85, [%rd105+48];
	fma.rn.f64 	%fd86, %fd84, %fd85, %fd83;
	ld.global.f64 	%fd87, [%rd108+56];
	ld.global.f64 	%fd88, [%rd105+56];
	fma.rn.f64 	%fd115, %fd87, %fd88, %fd86;
	add.s32 	%r79, %r79, 8;
$L__BB1_14:
	setp.eq.s32 	%p66, %r5, 0;
	@%p66 bra 	$L__BB1_21;
	add.s32 	%r71, %r5, -1;
	setp.lt.u32 	%p67, %r71, 3;
	@%p67 bra 	$L__BB1_17;
	add.s32 	%r72, %r79, %r75;
	mul.wide.u32 	%rd109, %r72, 8;
	add.s64 	%rd110, %rd5, %rd109;
	ld.global.f64 	%fd90, [%rd110];
	cvt.u64.u32 	%rd111, %r79;
	mul.wide.u32 	%rd112, %r79, 8;
	add.s64 	%rd113, %rd6, %rd112;
	ld.global.f64 	%fd91, [%rd113];
	fma.rn.f64 	%fd92, %fd90, %fd91, %fd115;
	add.s64 	%rd114, %rd111, %rd4;
	shl.b64 	%rd115, %rd114, 3;
	add.s64 	%rd116, %rd5, %rd115;
	ld.global.f64 	%fd93, [%rd116+8];
	ld.global.f64 	%fd94, [%rd113+8];
	fma.rn.f64 	%fd95, %fd93, %fd94, %fd92;
	ld.global.f64 	%fd96, [%rd116+16];
	ld.global.f64 	%fd97, [%rd113+16];
	fma.rn.f64 	%fd98, %fd96, %fd97, %fd95;
	ld.global.f64 	%fd99, [%rd116+24];
	ld.global.f64 	%fd100, [%rd113+24];
	fma.rn.f64 	%fd115, %fd99, %fd100, %fd98;
	add.s32 	%r79, %r79, 4;
$L__BB1_17:
	setp.eq.s32 	%p68, %r7, 0;
	@%p68 bra 	$L__BB1_21;
	setp.eq.s32 	%p69, %r7, 1;
	add.s32 	%r73, %r79, %r75;
	mul.wide.u32 	%rd117, %r73, 8;
	add.s64 	%rd118, %rd5, %rd117;
	ld.global.f64 	%fd101, [%rd118];
	cvt.u64.u32 	%rd13, %r79;
	mul.wide.u32 	%rd119, %r79, 8;
	add.s64 	%rd14, %rd6, %rd119;
	ld.global.f64 	%fd102, [%rd14];
	fma.rn.f64 	%fd115, %fd101, %fd102, %fd115;
	@%p69 bra 	$L__BB1_21;
	setp.eq.s32 	%p70, %r7, 2;
	add.s64 	%rd120, %rd13, %rd4;
	shl.b64 	%rd121, %rd120, 3;
	add.s64 	%rd15, %rd5, %rd121;
	ld.global.f64 	%fd103, [%rd15+8];
	ld.global.f64 	%fd104, [%rd14+8];
	fma.rn.f64 	%fd115, %fd103, %fd104, %fd115;
	@%p70 bra 	$L__BB1_21;
	ld.global.f64 	%fd105, [%rd15+16];
	ld.global.f64 	%fd106, [%rd14+16];
	fma.rn.f64 	%fd115, %fd105, %fd106, %fd115;
$L__BB1_21:
	add.s32 	%r76, %r76, 1;
	setp.ne.s32 	%p71, %r76, %r46;
	@%p71 bra 	$L__BB1_8;
	ld.global.u64 	%rd124, [%rd123];
	cvta.to.global.u64 	%rd125, %rd124;
	shl.b64 	%rd126, %rd4, 3;
	add.s64 	%rd127, %rd125, %rd126;
	st.global.f64 	[%rd127], %fd115;
$L__BB1_23:
	add.s32 	%r75, %r75, 1;
	setp.eq.s32 	%p72, %r75, %r45;
	@%p72 bra 	$L__BB1_24;
	bra.uni 	$L__BB1_6;
$L__BB1_24:
	add.s32 	%r74, %r74, %r2;
	setp.lt.s32 	%p73, %r74, %r44;
	@%p73 bra 	$L__BB1_5;
	bra.uni 	$L__BB1_68;
$L__BB1_25:
	add.s32 	%r22, %r45, -1;
	and.b32  	%r23, %r45, 3;
	and.b32  	%r24, %r45, 2147483644;
$L__BB1_26:
	setp.lt.u32 	%p32, %r22, 3;
	add.s32 	%r26, %r74, %r46;
	mul.wide.u32 	%rd57, %r74, 8;
	add.s64 	%rd16, %rd1, %rd57;
	mov.b32 	%r83, 0;
	@%p32 bra 	$L__BB1_36;
	mov.b32 	%r82, 0;
$L__BB1_28:
	setp.le.s32 	%p33, %r26, %r44;
	add.s32 	%r28, %r82, %r47;
	setp.le.s32 	%p34, %r28, %r45;
	and.pred  	%p35, %p33, %p34;
	@%p35 bra 	$L__BB1_69;
$L__BB1_29:
	setp.gt.s32 	%p36, %r26, %r44;
	add.s32 	%r58, %r28, 1;
	setp.gt.s32 	%p37, %r58, %r45;
	or.pred  	%p38, %p36, %p37;
	@%p38 bra 	$L__BB1_31;
	ld.global.u64 	%rd63, [%rd16];
	cvta.to.global.u64 	%rd64, %rd63;
	mul.wide.u32 	%rd65, %r82, 8;
	add.s64 	%rd66, %rd64, %rd65;
	mov.b64 	%rd67, 0;
	st.global.u64 	[%rd66+8], %rd67;
$L__BB1_31:
	setp.gt.s32 	%p39, %r26, %r44;
	add.s32 	%r59, %r28, 2;
	setp.gt.s32 	%p40, %r59, %r45;
	or.pred  	%p41, %p39, %p40;
	@%p41 bra 	$L__BB1_33;
	ld.global.u64 	%rd68, [%rd16];
	cvta.to.global.u64 	%rd69, %rd68;
	mul.wide.u32 	%rd70, %r82, 8;
	add.s64 	%rd71, %rd69, %rd70;
	mov.b64 	%rd72, 0;
	st.global.u64 	[%rd71+16], %rd72;
$L__BB1_33:
	setp.gt.s32 	%p42, %r26, %r44;
	add.s32 	%r60, %r28, 3;
	setp.gt.s32 	%p43, %r60, %r45;
	or.pred  	%p44, %p42, %p43;
	@%p44 bra 	$L__BB1_35;
	ld.global.u64 	%rd73, [%rd16];
	cvta.to.global.u64 	%rd74, %rd73;
	mul.wide.u32 	%rd75, %r82, 8;
	add.s64 	%rd76, %rd74, %rd75;
	mov.b64 	%rd77, 0;
	st.global.u64 	[%rd76+24], %rd77;
$L__BB1_35:
	add.s32 	%r82, %r82, 4;
	setp.eq.s32 	%p45, %r82, %r24;
	mov.u32 	%r83, %r24;
	@%p45 bra 	$L__BB1_36;
	bra.uni 	$L__BB1_28;
$L__BB1_36:
	setp.eq.s32 	%p46, %r23, 0;
	@%p46 bra 	$L__BB1_45;
	setp.gt.s32 	%p47, %r26, %r44;
	add.s32 	%r31, %r83, %r47;
	setp.gt.s32 	%p48, %r31, %r45;
	or.pred  	%p49, %p47, %p48;
	@%p49 bra 	$L__BB1_39;
	ld.global.u64 	%rd78, [%rd16];
	cvta.to.global.u64 	%rd79, %rd78;
	mul.wide.u32 	%rd80, %r83, 8;
	add.s64 	%rd81, %rd79, %rd80;
	mov.b64 	%rd82, 0;
	st.global.u64 	[%rd81], %rd82;
$L__BB1_39:
	setp.eq.s32 	%p50, %r23, 1;
	@%p50 bra 	$L__BB1_45;
	setp.gt.s32 	%p51, %r26, %r44;
	add.s32 	%r62, %r31, 1;
	setp.gt.s32 	%p52, %r62, %r45;
	or.pred  	%p53, %p51, %p52;
	@%p53 bra 	$L__BB1_42;
	ld.global.u64 	%rd83, [%rd16];
	cvta.to.global.u64 	%rd84, %rd83;
	mul.wide.u32 	%rd85, %r83, 8;
	add.s64 	%rd86, %rd84, %rd85;
	mov.b64 	%rd87, 0;
	st.global.u64 	[%rd86+8], %rd87;
$L__BB1_42:
	setp.eq.s32 	%p54, %r23, 2;
	@%p54 bra 	$L__BB1_45;
	setp.gt.s32 	%p55, %r26, %r44;
	add.s32 	%r63, %r31, 2;
	setp.gt.s32 	%p56, %r63, %r45;
	or.pred  	%p57, %p55, %p56;
	@%p57 bra 	$L__BB1_45;
	ld.global.u64 	%rd88, [%rd16];
	cvta.to.global.u64 	%rd89, %rd88;
	mul.wide.u32 	%rd90, %r83, 8;
	add.s64 	%rd91, %rd89, %rd90;
	mov.b64 	%rd92, 0;
	st.global.u64 	[%rd91+16], %rd92;
$L__BB1_45:
	add.s32 	%r74, %r74, %r2;
	setp.lt.s32 	%p58, %r74, %r44;
	@%p58 bra 	$L__BB1_26;
	bra.uni 	$L__BB1_68;
$L__BB1_46:
	add.s32 	%r33, %r45, -1;
	and.b32  	%r34, %r45, 3;
	and.b32  	%r35, %r45, 2147483644;
$L__BB1_47:
	setp.lt.u32 	%p4, %r33, 3;
	add.s32 	%r37, %r74, %r46;
	mul.wide.u32 	%rd21, %r74, 8;
	add.s64 	%rd17, %rd1, %rd21;
	mov.b32 	%r86, 0;
	@%p4 bra 	$L__BB1_58;
	mov.b32 	%r85, 0;
$L__BB1_49:
	setp.gt.s32 	%p5, %r37, %r44;
	add.s32 	%r39, %r85, %r47;
	setp.gt.s32 	%p6, %r39, %r45;
	or.pred  	%p7, %p5, %p6;
	@%p7 bra 	$L__BB1_51;
	ld.global.u64 	%rd22, [%rd17];
	cvta.to.global.u64 	%rd23, %rd22;
	mul.wide.u32 	%rd24, %r85, 8;
	add.s64 	%rd25, %rd23, %rd24;
	mov.b64 	%rd26, 0;
	st.global.u64 	[%rd25], %rd26;
$L__BB1_51:
	setp.gt.s32 	%p8, %r37, %r44;
	add.s32 	%r50, %r39, 1;
	setp.gt.s32 	%p9, %r50, %r45;
	or.pred  	%p10, %p8, %p9;
	@%p10 bra 	$L__BB1_53;
	ld.global.u64 	%rd27, [%rd17];
	cvta.to.global.u64 	%rd28, %rd27;
	mul.wide.u32 	%rd29, %r85, 8;
	add.s64 	%rd30, %rd28, %rd29;
	mov.b64 	%rd31, 0;
	st.global.u64 	[%rd30+8], %rd31;
$L__BB1_53:
	setp.gt.s32 	%p11, %r37, %r44;
	add.s32 	%r51, %r39, 2;
	setp.gt.s32 	%p12, %r51, %r45;
	or.pred  	%p13, %p11, %p12;
	@%p13 bra 	$L__BB1_55;
	ld.global.u64 	%rd32, [%rd17];
	cvta.to.global.u64 	%rd33, %rd32;
	mul.wide.u32 	%rd34, %r85, 8;
	add.s64 	%rd35, %rd33, %rd34;
	mov.b64 	%rd36, 0;
	st.global.u64 	[%rd35+16], %rd36;
$L__BB1_55:
	setp.gt.s32 	%p14, %r37, %r44;
	add.s32 	%r52, %r39, 3;
	setp.gt.s32 	%p15, %r52, %r45;
	or.pred  	%p16, %p14, %p15;
	@%p16 bra 	$L__BB1_57;
	ld.global.u64 	%rd37, [%rd17];
	cvta.to.global.u64 	%rd38, %rd37;
	mul.wide.u32 	%rd39, %r85, 8;
	add.s64 	%rd40, %rd38, %rd39;
	mov.b64 	%rd41, 0;
	st.global.u64 	[%rd40+24], %rd41;
$L__BB1_57:
	add.s32 	%r85, %r85, 4;
	setp.ne.s32 	%p17, %r85, %r35;
	mov.u32 	%r86, %r35;
	@%p17 bra 	$L__BB1_49;
$L__BB1_58:
	setp.eq.s32 	%p18, %r34, 0;
	@%p18 bra 	$L__BB1_67;
	setp.gt.s32 	%p19, %r37, %r44;
	add.s32 	%r42, %r86, %r47;
	setp.gt.s32 	%p20, %r42, %r45;
	or.pred  	%p21, %p19, %p20;
	@%p21 bra 	$L__BB1_61;
	ld.global.u64 	%rd42, [%rd17];
	cvta.to.global.u64 	%rd43, %rd42;
	mul.wide.u32 	%rd44, %r86, 8;
	add.s64 	%rd45, %rd43, %rd44;
	mov.b64 	%rd46, 0;
	st.global.u64 	[%rd45], %rd46;
$L__BB1_61:
	setp.eq.s32 	%p22, %r34, 1;
	@%p22 bra 	$L__BB1_67;
	setp.gt.s32 	%p23, %r37, %r44;
	add.s32 	%r54, %r42, 1;
	setp.gt.s32 	%p24, %r54, %r45;
	or.pred  	%p25, %p23, %p24;
	@%p25 bra 	$L__BB1_64;
	ld.global.u64 	%rd47, [%rd17];
	cvta.to.global.u64 	%rd48, %rd47;
	mul.wide.u32 	%rd49, %r86, 8;
	add.s64 	%rd50, %rd48, %rd49;
	mov.b64 	%rd51, 0;
	st.global.u64 	[%rd50+8], %rd51;
$L__BB1_64:
	setp.eq.s32 	%p26, %r34, 2;
	@%p26 bra 	$L__BB1_67;
	setp.gt.s32 	%p27, %r37, %r44;
	add.s32 	%r55, %r42, 2;
	setp.gt.s32 	%p28, %r55, %r45;
	or.pred  	%p29, %p27, %p28;
	@%p29 bra 	$L__BB1_67;
	ld.global.u64 	%rd52, [%rd17];
	cvta.to.global.u64 	%rd53, %rd52;
	mul.wide.u32 	%rd54, %r86, 8;
	add.s64 	%rd55, %rd53, %rd54;
	mov.b64 	%rd56, 0;
	st.global.u64 	[%rd55+16], %rd56;
$L__BB1_67:
	add.s32 	%r74, %r74, %r2;
	setp.lt.s32 	%p30, %r74, %r44;
	@%p30 bra 	$L__BB1_47;
$L__BB1_68:
	ret;
$L__BB1_69:
	ld.global.u64 	%rd58, [%rd16];
	cvta.to.global.u64 	%rd59, %rd58;
	mul.wide.u32 	%rd60, %r82, 8;
	add.s64 	%rd61, %rd59, %rd60;
	mov.b64 	%rd62, 0;
	st.global.u64 	[%rd61], %rd62;
	bra.uni 	$L__BB1_29;

}


// ===== COMPILED SASS (sm_100) =====

	.target	sm_100

	.elftype	@"ET_EXEC"


//--------------------- .note.nv.tkinfo           --------------------------
	.section	.note.nv.tkinfo,"",@"SHT_NOTE"
	.sectionflags	@"SHF_NOTE_NV_TKINFO"
	.tkinfo
        /*0018*/ 	.word	0x00000002
        /*0030*/ 	.string	""
        /*0030*/ 	.string	"ptxas"
        /*0030*/ 	.string	"Cuda compilation tools, release 13.0, V13.0.88"
        /*0030*/ 	.string	"Build cuda_13.0.r13.0/compiler.36424714_0"
        /*0030*/ 	.string	"-arch sm_100 -m 64 "



//--------------------- .note.nv.cuinfo           --------------------------
	.section	.note.nv.cuinfo,"",@"SHT_NOTE"
	.sectionflags	@"SHF_NOTE_NV_CUINFO"
        /*0018*/ 	.short	0x0002
        /*001a*/ 	.short	0x0064
        /*001c*/ 	.short	0x0082
	.zero		2


//--------------------- .nv.info                  --------------------------
	.section	.nv.info,"",@"SHT_CUDA_INFO"
	.align	4


	//----- nvinfo : EIATTR_REGCOUNT
	.align		4
        /*0000*/ 	.byte	0x04, 0x2f
        /*0002*/ 	.short	(.L_1 - .L_0)
	.align		4
.L_0:
        /*0004*/ 	.word	index@(_Z13myConvolutioniiPdS_S_)
        /*0008*/ 	.word	0x00000018


	//----- nvinfo : EIATTR_FRAME_SIZE
	.align		4
.L_1:
        /*000c*/ 	.byte	0x04, 0x11
        /*000e*/ 	.short	(.L_3 - .L_2)
	.align		4
.L_2:
        /*0010*/ 	.word	index@(_Z13myConvolutioniiPdS_S_)
        /*0014*/ 	.word	0x00000000


	//----- nvinfo : EIATTR_REGCOUNT
	.align		4
.L_3:
        /*0018*/ 	.byte	0x04, 0x2f
        /*001a*/ 	.short	(.L_5 - .L_4)
	.align		4
.L_4:
        /*001c*/ 	.word	index@(_Z13myConvolutioniiiiPPdS0_S0_)
        /*0020*/ 	.word	0x00000022


	//----- nvinfo : EIATTR_FRAME_SIZE
	.align		4
.L_5:
        /*0024*/ 	.byte	0x04, 0x11
        /*0026*/ 	.short	(.L_7 - .L_6)
	.align		4
.L_6:
        /*0028*/ 	.word	index@(_Z13myConvolutioniiiiPPdS0_S0_)
        /*002c*/ 	.word	0x00000000


	//----- nvinfo : EIATTR_MIN_STACK_SIZE
	.align		4
.L_7:
        /*0030*/ 	.byte	0x04, 0x12
        /*0032*/ 	.short	(.L_9 - .L_8)
	.align		4
.L_8:
        /*0034*/ 	.word	index@(_Z13myConvolutioniiiiPPdS0_S0_)
        /*0038*/ 	.word	0x00000000


	//----- nvinfo : EIATTR_MIN_STACK_SIZE
	.align		4
.L_9:
        /*003c*/ 	.byte	0x04, 0x12
        /*003e*/ 	.short	(.L_11 - .L_10)
	.align		4
.L_10:
        /*0040*/ 	.word	index@(_Z13myConvolutioniiPdS_S_)
        /*0044*/ 	.word	0x00000000
.L_11:


//--------------------- .nv.compat                --------------------------
	.section	.nv.compat,"",@"SHT_CUDA_COMPAT_INFO"
	.align	4
        /*0000*/ 	.byte	0x02, 0x09, 0x00, 0x00, 0x02, 0x02, 0x01, 0x00, 0x02, 0x05, 0x05, 0x00, 0x03, 0x07, 0x01, 0x01
        /*0010*/ 	.byte	0x02, 0x03, 0x00, 0x00, 0x02, 0x06, 0x01, 0x00, 0x04, 0x0b, 0x08, 0x00, 0x01, 0x00, 0x00, 0x00
        /*0020*/ 	.byte	0x00, 0x00, 0x00, 0x00


//--------------------- .nv.info._Z13myConvolutioniiiiPPdS0_S0_ --------------------------
	.section	.nv.info._Z13myConvolutioniiiiPPdS0_S0_,"",@"SHT_CUDA_INFO"
	.sectionflags	@""
	.align	4


	//----- nvinfo : EIATTR_CUDA_API_VERSION
	.align		4
        /*0000*/ 	.byte	0x04, 0x37
        /*0002*/ 	.short	(.L_13 - .L_12)
.L_12:
        /*0004*/ 	.word	0x00000082


	//----- nvinfo : EIATTR_KPARAM_INFO
	.align		4
.L_13:
        /*0008*/ 	.byte	0x04, 0x17
        /*000a*/ 	.short	(.L_15 - .L_14)
.L_14:
        /*000c*/ 	.word	0x00000000
        /*0010*/ 	.short	0x0006
        /*0012*/ 	.short	0x0020
        /*0014*/ 	.byte	0x00, 0xf5, 0x21, 0x00


	//----- nvinfo : EIATTR_KPARAM_INFO
	.align		4
.L_15:
        /*0018*/ 	.byte	0x04, 0x17
        /*001a*/ 	.short	(.L_17 - .L_16)
.L_16:
        /*001c*/ 	.word	0x00000000
        /*0020*/ 	.short	0x0005
        /*0022*/ 	.short	0x0018
        /*0024*/ 	.byte	0x00, 0xf5, 0x21, 0x00


	//----- nvinfo : EIATTR_KPARAM_INFO
	.align		4
.L_17:
        /*0028*/ 	.byte	0x04, 0x17
        /*002a*/ 	.short	(.L_19 - .L_18)
.L_18:
        /*002c*/ 	.word	0x00000000
        /*0030*/ 	.short	0x0004
        /*0032*/ 	.short	0x0010
        /*0034*/ 	.byte	0x00, 0xf5, 0x21, 0x00


	//----- nvinfo : EIATTR_KPARAM_INFO
	.align		4
.L_19:
        /*0038*/ 	.byte	0x04, 0x17
        /*003a*/ 	.short	(.L_21 - .L_20)
.L_20:
        /*003c*/ 	.word	0x00000000
        /*0040*/ 	.short	0x0003
        /*0042*/ 	.short	0x000c
        /*0044*/ 	.byte	0x00, 0xf0, 0x11, 0x00


	//----- nvinfo : EIATTR_KPARAM_INFO
	.align		4
.L_21:
        /*0048*/ 	.byte	0x04, 0x17
        /*004a*/ 	.short	(.L_23 - .L_22)
.L_22:
        /*004c*/ 	.word	0x00000000
        /*0050*/ 	.short	0x0002
        /*0052*/ 	.short	0x0008
        /*0054*/ 	.byte	0x00, 0xf0, 0x11, 0x00


	//----- nvinfo : EIATTR_KPARAM_INFO
	.align		4
.L_23:
        /*0058*/ 	.byte	0x04, 0x17
        /*005a*/ 	.short	(.L_25 - .L_24)
.L_24:
        /*005c*/ 	.word	0x00000000
        /*0060*/ 	.short	0x0001
        /*0062*/ 	.short	0x0004
        /*0064*/ 	.byte	0x00, 0xf0, 0x11, 0x00


	//----- nvinfo : EIATTR_KPARAM_INFO
	.align		4
.L_25:
        /*0068*/ 	.byte	0x04, 0x17
        /*006a*/ 	.short	(.L_27 - .L_26)
.L_26:
        /*006c*/ 	.word	0x00000000
        /*0070*/ 	.short	0x0000
        /*0072*/ 	.short	0x0000
        /*0074*/ 	.byte	0x00, 0xf0, 0x11, 0x00


	//----- nvinfo : EIATTR_SPARSE_MMA_MASK
	.align		4
.L_27:
        /*0078*/ 	.byte	0x03, 0x50
        /*007a*/ 	.short	0x0000


	//----- nvinfo : EIATTR_MAXREG_COUNT
	.align		4
        /*007c*/ 	.byte	0x03, 0x1b
        /*007e*/ 	.short	0x00ff


	//----- nvinfo : EIATTR_MERCURY_ISA_VERSION
	.align		4
        /*0080*/ 	.byte	0x03, 0x5f
        /*0082*/ 	.short	0x0101


	//----- nvinfo : EIATTR_VRC_CTA_INIT_COUNT
	.align		4
        /*0084*/ 	.byte	0x02, 0x4a
	.zero		1
	.zero		1


	//----- nvinfo : EIATTR_EXIT_INSTR_OFFSETS
	.align		4
        /*0088*/ 	.byte	0x04, 0x1c
        /*008a*/ 	.short	(.L_29 - .L_28)


	//   ....[0]....
.L_28:
        /*008c*/ 	.word	0x00000050


	//   ....[1]....
        /*0090*/ 	.word	0x00000080


	//   ....[2]....
        /*0094*/ 	.word	0x00000d20


	//   ....[3]....
        /*0098*/ 	.word	0x00002210


	//   ....[4]....
        /*009c*/ 	.word	0x00003500


	//----- nvinfo : EIATTR_CRS_STACK_SIZE
	.align		4
.L_29:
        /*00a0*/ 	.byte	0x04, 0x1e
        /*00a2*/ 	.short	(.L_31 - .L_30)
.L_30:
        /*00a4*/ 	.word	0x00000000


	//----- nvinfo : EIATTR_CBANK_PARAM_SIZE
	.align		4
.L_31:
        /*00a8*/ 	.byte	0x03, 0x19
        /*00aa*/ 	.short	0x0028


	//----- nvinfo : EIATTR_PARAM_CBANK
	.align		4
        /*00ac*/ 	.byte	0x04, 0x0a
        /*00ae*/ 	.short	(.L_33 - .L_32)
	.align		4
.L_32:
        /*00b0*/ 	.word	index@(.nv.constant0._Z13myConvolutioniiiiPPdS0_S0_)
        /*00b4*/ 	.short	0x0380
        /*00b6*/ 	.short	0x0028


	//----- nvinfo : EIATTR_SW_WAR
	.align		4
.L_33:
        /*00b8*/ 	.byte	0x04, 0x36
        /*00ba*/ 	.short	(.L_35 - .L_34)
.L_34:
        /*00bc*/ 	.word	0x00000008
.L_35:


//--------------------- .nv.info._Z13myConvolutioniiPdS_S_ --------------------------
	.section	.nv.info._Z13myConvolutioniiPdS_S_,"",@"SHT_CUDA_INFO"
	.sectionflags	@""
	.align	4


	//----- nvinfo : EIATTR_CUDA_API_VERSION
	.align		4
        /*0000*/ 	.byte	0x04, 0x37
        /*0002*/ 	.short	(.L_37 - .L_36)
.L_36:
        /*0004*/ 	.word	0x00000082


	//----- nvinfo : EIATTR_KPARAM_INFO
	.align		4
.L_37:
        /*0008*/ 	.byte	0x04, 0x17
        /*000a*/ 	.short	(.L_39 - .L_38)
.L_38:
        /*000c*/ 	.word	0x00000000
        /*0010*/ 	.short	0x0004
        /*0012*/ 	.short	0x0018
        /*0014*/ 	.byte	0x00, 0xf5, 0x21, 0x00


	//----- nvinfo : EIATTR_KPARAM_INFO
	.align		4
.L_39:
        /*0018*/ 	.byte	0x04, 0x17
        /*001a*/ 	.short	(.L_41 - .L_40)
.L_40:
        /*001c*/ 	.word	0x00000000
        /*0020*/ 	.short	0x0003
        /*0022*/ 	.short	0x0010
        /*0024*/ 	.byte	0x00, 0xf5, 0x21, 0x00


	//----- nvinfo : EIATTR_KPARAM_INFO
	.align		4
.L_41:
        /*0028*/ 	.byte	0x04, 0x17
        /*002a*/ 	.short	(.L_43 - .L_42)
.L_42:
        /*002c*/ 	.word	0x00000000
        /*0030*/ 	.short	0x0002
        /*0032*/ 	.short	0x0008
        /*0034*/ 	.byte	0x00, 0xf5, 0x21, 0x00


	//----- nvinfo : EIATTR_KPARAM_INFO
	.align		4
.L_43:
        /*0038*/ 	.byte	0x04, 0x17
        /*003a*/ 	.short	(.L_45 - .L_44)
.L_44:
        /*003c*/ 	.word	0x00000000
        /*0040*/ 	.short	0x0001
        /*0042*/ 	.short	0x0004
        /*0044*/ 	.byte	0x00, 0xf0, 0x11, 0x00


	//----- nvinfo : EIATTR_KPARAM_INFO
	.align		4
.L_45:
        /*0048*/ 	.byte	0x04, 0x17
        /*004a*/ 	.short	(.L_47 - .L_46)
.L_46:
        /*004c*/ 	.word	0x00000000
        /*0050*/ 	.short	0x0000
        /*0052*/ 	.short	0x0000
        /*0054*/ 	.byte	0x00, 0xf0, 0x11, 0x00


	//----- nvinfo : EIATTR_SPARSE_MMA_MASK
	.align		4
.L_47:
        /*0058*/ 	.byte	0x03, 0x50
        /*005a*/ 	.short	0x0000


	//----- nvinfo : EIATTR_MAXREG_COUNT
	.align		4
        /*005c*/ 	.byte	0x03, 0x1b
        /*005e*/ 	.short	0x00ff


	//----- nvinfo : EIATTR_MERCURY_ISA_VERSION
	.align		4
        /*0060*/ 	.byte	0x03, 0x5f
        /*0062*/ 	.short	0x0101


	//----- nvinfo : EIATTR_VRC_CTA_INIT_COUNT
	.align		4
        /*0064*/ 	.byte	0x02, 0x4a
	.zero		1
	.zero		1


	//----- nvinfo : EIATTR_EXIT_INSTR_OFFSETS
	.align		4
        /*0068*/ 	.byte	0x04, 0x1c
        /*006a*/ 	.short	(.L_49 - .L_48)


	//   ....[0]....
.L_48:
        /*006c*/ 	.word	0x00000040


	//   ....[1]....
        /*0070*/ 	.word	0x00000580


	//----- nvinfo : EIATTR_CRS_STACK_SIZE
	.align		4
.L_49:
        /*0074*/ 	.byte	0x04, 0x1e
        /*0076*/ 	.short	(.L_51 - .L_50)
.L_50:
        /*0078*/ 	.word	0x00000000


	//----- nvinfo : EIATTR_CBANK_PARAM_SIZE
	.align		4
.L_51:
        /*007c*/ 	.byte	0x03, 0x19
        /*007e*/ 	.short	0x0020


	//----- nvinfo : EIATTR_PARAM_CBANK
	.align		4
        /*0080*/ 	.byte	0x04, 0x0a
        /*0082*/ 	.short	(.L_53 - .L_52)
	.align		4
.L_52:
        /*0084*/ 	.word	index@(.nv.constant0._Z13myConvolutioniiPdS_S_)
        /*0088*/ 	.short	0x0380
        /*008a*/ 	.short	0x0020


	//----- nvinfo : EIATTR_SW_WAR
	.align		4
.L_53:
        /*008c*/ 	.byte	0x04, 0x36
        /*008e*/ 	.short	(.L_55 - .L_54)
.L_54:
        /*0090*/ 	.word	0x00000008
.L_55:


//--------------------- .nv.callgraph             --------------------------
	.section	.nv.callgraph,"",@"SHT_CUDA_CALLGRAPH"
	.align	4
	.sectionentsize	8
	.align		4
        /*0000*/ 	.word	0x00000000
	.align		4
        /*0004*/ 	.word	0xffffffff
	.align		4
        /*0008*/ 	.word	0x00000000
	.align		4
        /*000c*/ 	.word	0xfffffffe
	.align		4
        /*0010*/ 	.word	0x00000000
	.align		4
        /*0014*/ 	.word	0xfffffffd
	.align		4
        /*0018*/ 	.word	0x00000000
	.align		4
        /*001c*/ 	.word	0xfffffffc


//--------------------- .text._Z13myConvolutioniiiiPPdS0_S0_ --------------------------
	.section	.text._Z13myConvolutioniiiiPPdS0_S0_,"ax",@progbits
	.align	128
        .global         _Z13myConvolutioniiiiPPdS0_S0_
        .type           _Z13myConvolutioniiiiPPdS0_S0_,@function
        .size           _Z13myConvolutioniiiiPPdS0_S0_,(.L_x_116 - _Z13myConvolutioniiiiPPdS0_S0_)
        .other          _Z13myConvolutioniiiiPPdS0_S0_,@"STO_CUDA_ENTRY STV_DEFAULT"
_Z13myConvolutioniiiiPPdS0_S0_:
.text._Z13myConvolutioniiiiPPdS0_S0_:
[----:B------:R-:W-:Y:S01]  /*0000*/  LDC R1, c[0x0][0x37c] ;  /* 0x0000df00ff017b82 */ /* 0x000fe20000000800 */
[----:B------:R-:W0:Y:S01]  /*0010*/  S2R R0, SR_TID.X ;  /* 0x0000000000007919 */ /* 0x000e220000002100 */
[----:B------:R-:W0:Y:S01]  /*0020*/  LDCU UR4, c[0x0][0x380] ;  /* 0x00007000ff0477ac */ /* 0x000e220008000800 */
[----:B------:R-:W1:Y:S01]  /*0030*/  LDCU UR6, c[0x0][0x360] ;  /* 0x00006c00ff0677ac */ /* 0x000e620008000800 */
[----:B0-----:R-:W-:-:S13]  /*0040*/  ISETP.GE.AND P0, PT, R0, UR4, PT ;  /* 0x0000000400007c0c */ /* 0x001fda000bf06270 */
[----:B-1----:R-:W-:Y:S05]  /*0050*/  @P0 EXIT ;  /* 0x000000000000094d */ /* 0x002fea0003800000 */
[----:B------:R-:W0:Y:S02]  /*0060*/  LDC R5, c[0x0][0x384] ;  /* 0x0000e100ff057b82 */ /* 0x000e240000000800 */
[----:B0-----:R-:W-:-:S13]  /*0070*/  ISETP.GE.AND P0, PT, R5, 0x1, PT ;  /* 0x000000010500780c */ /* 0x001fda0003f06270 */
[----:B------:R-:W-:Y:S05]  /*0080*/  @!P0 EXIT ;  /* 0x000000000000894d */ /* 0x000fea0003800000 */
[----:B------:R-:W0:Y:S01]  /*0090*/  LDCU UR7, c[0x0][0x388] ;  /* 0x00007100ff0777ac */ /* 0x000e220008000800 */
[----:B------:R-:W1:Y:S01]  /*00a0*/  LDCU.64 UR4, c[0x0][0x358] ;  /* 0x00006b00ff0477ac */ /* 0x000e620008000a00 */
[----:B0-----:R-:W-:-:S09]  /*00b0*/  UISETP.GE.AND UP0, UPT, UR7, 0x1, UPT ;  /* 0x000000010700788c */ /* 0x001fd2000bf06270 */
[----:B-1----:R-:W-:Y:S05]  /*00c0*/  BRA.U !UP0, `(.L_x_0) ;  /* 0x0000002108547547 */ /* 0x002fea000b800000 */
[----:B------:R-:W0:Y:S02]  /*00d0*/  LDC R6, c[0x0][0x38c] ;  /* 0x0000e300ff067b82 */ /* 0x000e240000000800 */
[----:B0-----:R-:W-:-:S13]  /*00e0*/  ISETP.GE.AND P0, PT, R6, 0x1, PT ;  /* 0x000000010600780c */ /* 0x001fda0003f06270 */
[----:B------:R-:W-:Y:S05]  /*00f0*/  @!P0 BRA `(.L_x_1) ;  /* 0x0000000c000c8947 */ /* 0x000fea0003800000 */
[C---:B------:R-:W-:Y:S02]  /*0100*/  LOP3.LUT R2, R6.reuse, 0xf, RZ, 0xc0, !PT ;  /* 0x0000000f06027812 */ /* 0x040fe400078ec0ff */
[C---:B------:R-:W-:Y:S02]  /*0110*/  LOP3.LUT R4, R6.reuse, 0x7, RZ, 0xc0, !PT ;  /* 0x0000000706047812 */ /* 0x040fe400078ec0ff */
[----:B------:R-:W-:Y:S01]  /*0120*/  LOP3.LUT R5, R6, 0x3, RZ, 0xc0, !PT ;  /* 0x0000000306057812 */ /* 0x000fe200078ec0ff */
[----:B------:R-:W-:-:S05]  /*0130*/  VIADD R3, R2, 0xffffffff ;  /* 0xffffffff02037836 */ /* 0x000fca0000000000 */
[----:B------:R-:W-:Y:S02]  /*0140*/  ISETP.GE.U32.AND P1, PT, R3, 0x7, PT ;  /* 0x000000070300780c */ /* 0x000fe40003f26070 */
[----:B------:R-:W-:-:S05]  /*0150*/  LOP3.LUT R3, R6, 0x7ffffff0, RZ, 0xc0, !PT ;  /* 0x7ffffff006037812 */ /* 0x000fca00078ec0ff */
[----:B------:R-:W-:-:S07]  /*0160*/  IMAD.MOV R26, RZ, RZ, -R3 ;  /* 0x000000ffff1a7224 */ /* 0x000fce00078e0a03 */
.L_x_11:
[----:B0-----:R-:W0:Y:S01]  /*0170*/  LDC.64 R6, c[0x0][0x3a0] ;  /* 0x0000e800ff067b82 */ /* 0x001e220000000a00 */
[----:B------:R-:W-:Y:S02]  /*0180*/  IMAD.MOV.U32 R27, RZ, RZ, RZ ;  /* 0x000000ffff1b7224 */ /* 0x000fe400078e00ff */
[----:B0-----:R-:W-:-:S07]  /*0190*/  IMAD.WIDE.U32 R6, R0, 0x8, R6 ;  /* 0x0000000800067825 */ /* 0x001fce00078e0006 */
.L_x_10:
[----:B0-----:R-:W0:Y:S01]  /*01a0*/  LDCU.128 UR8, c[0x0][0x380] ;  /* 0x00007000ff0877ac */ /* 0x001e220008000c00 */
[----:B------:R-:W-:Y:S01]  /*01b0*/  BSSY.RECONVERGENT B0, `(.L_x_2) ;  /* 0x00000ae000007945 */ /* 0x000fe20003800200 */
[----:B0-----:R-:W-:Y:S02]  /*01c0*/  VIADD R9, R27, UR11 ;  /* 0x0000000b1b097c36 */ /* 0x001fe40008000000 */
[----:B------:R-:W-:-:S03]  /*01d0*/  VIADD R8, R0, UR10 ;  /* 0x0000000a00087c36 */ /* 0x000fc60008000000 */
[----:B------:R-:W-:-:S04]  /*01e0*/  ISETP.GT.AND P0, PT, R9, UR9, PT ;  /* 0x0000000909007c0c */ /* 0x000fc8000bf04270 */
[----:B------:R-:W-:-:S13]  /*01f0*/  ISETP.GT.OR P0, PT, R8, UR8, P0 ;  /* 0x0000000808007c0c */ /* 0x000fda0008704670 */
[----:B------:R-:W-:Y:S05]  /*0200*/  @P0 BRA `(.L_x_3) ;  /* 0x0000000800a00947 */ /* 0x000fea0003800000 */
[----:B------:R-:W-:Y:S01]  /*0210*/  IMAD.MOV.U32 R29, RZ, RZ, RZ ;  /* 0x000000ffff1d7224 */ /* 0x000fe200078e00ff */
[----:B------:R-:W-:-:S07]  /*0220*/  CS2R R8, SRZ ;  /* 0x0000000000087805 */ /* 0x000fce000001ff00 */
.L_x_9:
[----:B-----5:R-:W0:Y:S01]  /*0230*/  LDC.64 R10, c[0x0][0x390] ;  /* 0x0000e400ff0a7b82 */ /* 0x020e220000000a00 */
[----:B------:R-:W-:Y:S01]  /*0240*/  IMAD.IADD R15, R29, 0x1, R0 ;  /* 0x000000011d0f7824 */ /* 0x000fe200078e0200 */
[----:B------:R-:W1:Y:S06]  /*0250*/  LDCU.64 UR8, c[0x0][0x388] ;  /* 0x00007100ff0877ac */ /* 0x000e6c0008000a00 */
[----:B------:R-:W2:Y:S01]  /*0260*/  LDC.64 R12, c[0x0][0x398] ;  /* 0x0000e600ff0c7b82 */ /* 0x000ea20000000a00 */
[----:B0-----:R-:W-:-:S06]  /*0270*/  IMAD.WIDE.U32 R10, R15, 0x8, R10 ;  /* 0x000000080f0a7825 */ /* 0x001fcc00078e000a */
[----:B------:R-:W5:Y:S01]  /*0280*/  LDG.E.64 R10, desc[UR4][R10.64] ;  /* 0x000000040a0a7981 */ /* 0x000f62000c1e1b00 */
[----:B--2---:R-:W-:-:S06]  /*0290*/  IMAD.WIDE.U32 R12, R29, 0x8, R12 ;  /* 0x000000081d0c7825 */ /* 0x004fcc00078e000c */
[----:B------:R-:W5:Y:S01]  /*02a0*/  LDG.E.64 R12, desc[UR4][R12.64] ;  /* 0x000000040c0c7981 */ /* 0x000f62000c1e1b00 */
[----:B-1----:R-:W-:Y:S01]  /*02b0*/  UISETP.GE.U32.AND UP0, UPT, UR9, 0x10, UPT ;  /* 0x000000100900788c */ /* 0x002fe2000bf06070 */
[----:B------:R-:W-:Y:S02]  /*02c0*/  VIADD R29, R29, 0x1 ;  /* 0x000000011d1d7836 */ /* 0x000fe40000000000 */
[----:B------:R-:W-:-:S03]  /*02d0*/  IMAD.MOV.U32 R28, RZ, RZ, RZ ;  /* 0x000000ffff1c7224 */ /* 0x000fc600078e00ff */
[----:B------:R-:W-:-:S03]  /*02e0*/  ISETP.NE.AND P0, PT, R29, UR8, PT ;  /* 0x000000081d007c0c */ /* 0x000fc6000bf05270 */
[----:B------:R-:W-:Y:S10]  /*02f0*/  BRA.U !UP0, `(.L_x_4) ;  /* 0x00000005080c7547 */ /* 0x000ff4000b800000 */
[C---:B-----5:R-:W-:Y:S01]  /*0300*/  LEA R20, P2, R27.reuse, R10, 0x3 ;  /* 0x0000000a1b147211 */ /* 0x060fe200078418ff */
[----:B------:R-:W-:Y:S01]  /*0310*/  IMAD.MOV.U32 R24, RZ, RZ, R26 ;  /* 0x000000ffff187224 */ /* 0x000fe200078e001a */
[----:B------:R-:W-:Y:S02]  /*0320*/  IADD3 R18, P4, PT, R12, 0x40, RZ ;  /* 0x000000400c127810 */ /* 0x000fe40007f9e0ff */
[----:B------:R-:W-:Y:S02]  /*0330*/  IADD3 R20, P3, PT, R20, 0x40, RZ ;  /* 0x0000004014147810 */ /* 0x000fe40007f7e0ff */
[----:B------:R-:W-:Y:S01]  /*0340*/  LEA.HI.X R21, R27, R11, RZ, 0x3, P2 ;  /* 0x0000000b1b157211 */ /* 0x000fe200010f1cff */
[----:B------:R-:W-:-:S04]  /*0350*/  IMAD.X R19, RZ, RZ, R13, P4 ;  /* 0x000000ffff137224 */ /* 0x000fc800020e060d */
[----:B------:R-:W-:-:S07]  /*0360*/  IMAD.X R21, RZ, RZ, R21, P3 ;  /* 0x000000ffff157224 */ /* 0x000fce00018e0615 */
.L_x_5:
[----:B------:R-:W-:Y:S02]  /*0370*/  IMAD.MOV.U32 R14, RZ, RZ, R20 ;  /* 0x000000ffff0e7224 */ /* 0x000fe400078e0014 */
[----:B------:R-:W-:Y:S02]  /*0380*/  IMAD.MOV.U32 R15, RZ, RZ, R21 ;  /* 0x000000ffff0f7224 */ /* 0x000fe400078e0015 */
[----:B------:R-:W-:Y:S02]  /*0390*/  IMAD.MOV.U32 R16, RZ, RZ, R18 ;  /* 0x000000ffff107224 */ /* 0x000fe400078e0012 */
[----:B------:R-:W-:Y:S01]  /*03a0*/  IMAD.MOV.U32 R17, RZ, RZ, R19 ;  /* 0x000000ffff117224 */ /* 0x000fe200078e0013 */
[----:B------:R-:W2:Y:S04]  /*03b0*/  LDG.E.64 R22, desc[UR4][R14.64+-0x40] ;  /* 0xffffc0040e167981 */ /* 0x000ea8000c1e1b00 */
[----:B------:R-:W2:Y:S04]  /*03c0*/  LDG.E.64 R20, desc[UR4][R16.64+-0x40] ;  /* 0xffffc00410147981 */ /* 0x000ea8000c1e1b00 */
[----:B------:R-:W3:Y:S04]  /*03d0*/  LDG.E.64 R18, desc[UR4][R14.64+-0x38] ;  /* 0xffffc8040e127981 */ /* 0x000ee8000c1e1b00 */
[----:B------:R-:W3:Y:S01]  /*03e0*/  LDG.E.64 R30, desc[UR4][R16.64+-0x38] ;  /* 0xffffc804101e7981 */ /* 0x000ee2000c1e1b00 */
[----:B--2---:R-:W-:-:S03]  /*03f0*/  DFMA R20, R22, R20, R8 ;  /* 0x000000141614722b */ /* 0x004fc60000000008 */
[----:B------:R-:W2:Y:S04]  /*0400*/  LDG.E.64 R8, desc[UR4][R14.64+-0x28] ;  /* 0xffffd8040e087981 */ /* 0x000ea8000c1e1b00 */
[----:B------:R-:W2:Y:S01]  /*0410*/  LDG.E.64 R22, desc[UR4][R16.64+-0x28] ;  /* 0xffffd80410167981 */ /* 0x000ea2000c1e1b00 */
[----:B---3--:R-:W-:-:S03]  /*0420*/  DFMA R30, R18, R30, R20 ;  /* 0x0000001e121e722b */ /* 0x008fc60000000014 */
[----:B------:R-:W3:Y:S04]  /*0430*/  LDG.E.64 R20, desc[UR4][R14.64+-0x30] ;  /* 0xffffd0040e147981 */ /* 0x000ee8000c1e1b00 */
[----:B------:R-:W3:Y:S02]  /*0440*/  LDG.E.64 R18, desc[UR4][R16.64+-0x30] ;  /* 0xffffd00410127981 */ /* 0x000ee4000c1e1b00 */
[----:B---3--:R-:W-:Y:S02]  /*0450*/  DFMA R18, R20, R18, R30 ;  /* 0x000000121412722b */ /* 0x008fe4000000001e */
[----:B------:R-:W3:Y:S04]  /*0460*/  LDG.E.64 R20, desc[UR4][R14.64+-0x20] ;  /* 0xffffe0040e147981 */ /* 0x000ee8000c1e1b00 */
[----:B------:R-:W4:Y:S02]  /*0470*/  LDG.E.64 R30, desc[UR4][R16.64+-0x18] ;  /* 0xffffe804101e7981 */ /* 0x000f24000c1e1b00 */
[----:B--2---:R-:W-:-:S02]  /*0480*/  DFMA R22, R8, R22, R18 ;  /* 0x000000160816722b */ /* 0x004fc40000000012 */
[----:B------:R-:W3:Y:S04]  /*0490*/  LDG.E.64 R18, desc[UR4][R16.64+-0x20] ;  /* 0xffffe00410127981 */ /* 0x000ee8000c1e1b00 */
[----:B------:R-:W4:Y:S02]  /*04a0*/  LDG.E.64 R8, desc[UR4][R14.64+-0x18] ;  /* 0xffffe8040e087981 */ /* 0x000f24000c1e1b00 */
[----:B---3--:R-:W-:Y:S02]  /*04b0*/  DFMA R18, R20, R18, R22 ;  /* 0x000000121412722b */ /* 0x008fe40000000016 */
[----:B------:R-:W2:Y:S04]  /*04c0*/  LDG.E.64 R20, desc[UR4][R14.64+-0x10] ;  /* 0xfffff0040e147981 */ /* 0x000ea8000c1e1b00 */
[----:B------:R-:W3:Y:S02]  /*04d0*/  LDG.E.64 R22, desc[UR4][R16.64+-0x8] ;  /* 0xfffff80410167981 */ /* 0x000ee4000c1e1b00 */
[----:B----4-:R-:W-:-:S02]  /*04e0*/  DFMA R30, R8, R30, R18 ;  /* 0x0000001e081e722b */ /* 0x010fc40000000012 */
[----:B------:R-:W2:Y:S04]  /*04f0*/  LDG.E.64 R18, desc[UR4][R16.64+-0x10] ;  /* 0xfffff00410127981 */ /* 0x000ea8000c1e1b00 */
[----:B------:R-:W3:Y:S02]  /*0500*/  LDG.E.64 R8, desc[UR4][R14.64+-0x8] ;  /* 0xfffff8040e087981 */ /* 0x000ee4000c1e1b00 */
[----:B--2---:R-:W-:Y:S02]  /*0510*/  DFMA R18, R20, R18, R30 ;  /* 0x000000121412722b */ /* 0x004fe4000000001e */
[----:B------:R-:W2:Y:S04]  /*0520*/  LDG.E.64 R20, desc[UR4][R14.64] ;  /* 0x000000040e147981 */ /* 0x000ea8000c1e1b00 */
[----:B------:R-:W4:Y:S02]  /*0530*/  LDG.E.64 R30, desc[UR4][R16.64+0x8] ;  /* 0x00000804101e7981 */ /* 0x000f24000c1e1b00 */
[----:B---3--:R-:W-:-:S02]  /*0540*/  DFMA R22, R8, R22, R18 ;  /* 0x000000160816722b */ /* 0x008fc40000000012 */
[----:B------:R-:W2:Y:S04]  /*0550*/  LDG.E.64 R18, desc[UR4][R16.64] ;  /* 0x0000000410127981 */ /* 0x000ea8000c1e1b00 */
[----:B------:R-:W4:Y:S02]  /*0560*/  LDG.E.64 R8, desc[UR4][R14.64+0x8] ;  /* 0x000008040e087981 */ /* 0x000f24000c1e1b00 */
[----:B--2---:R-:W-:Y:S02]  /*0570*/  DFMA R18, R20, R18, R22 ;  /* 0x000000121412722b */ /* 0x004fe40000000016 */
        /* <DEDUP_REMOVED lines=13> */
[----:B------:R-:W2:Y:S02]  /*0650*/  LDG.E.64 R20, desc[UR4][R16.64+0x30] ;  /* 0x0000300410147981 */ /* 0x000ea4000c1e1b00 */
[----:B----4-:R-:W-:-:S02]  /*0660*/  DFMA R30, R8, R30, R18 ;  /* 0x0000001e081e722b */ /* 0x010fc40000000012 */
[----:B------:R-:W3:Y:S04]  /*0670*/  LDG.E.64 R18, desc[UR4][R14.64+0x38] ;  /* 0x000038040e127981 */ /* 0x000ee8000c1e1b00 */
[----:B------:R-:W3:Y:S01]  /*0680*/  LDG.E.64 R8, desc[UR4][R16.64+0x38] ;  /* 0x0000380410087981 */ /* 0x000ee2000c1e1b00 */
[----:B------:R-:W-:-:S05]  /*0690*/  VIADD R24, R24, 0x10 ;  /* 0x0000001018187836 */ /* 0x000fca0000000000 */
[----:B------:R-:W-:Y:S01]  /*06a0*/  ISETP.NE.AND P2, PT, R24, RZ, PT ;  /* 0x000000ff1800720c */ /* 0x000fe20003f45270 */
[----:B--2---:R-:W-:-:S08]  /*06b0*/  DFMA R20, R22, R20, R30 ;  /* 0x000000141614722b */ /* 0x004fd0000000001e */
[----:B---3--:R-:W-:Y:S01]  /*06c0*/  DFMA R8, R18, R8, R20 ;  /* 0x000000081208722b */ /* 0x008fe20000000014 */
[----:B------:R-:W-:Y:S02]  /*06d0*/  IADD3 R20, P3, PT, R14, 0x80, RZ ;  /* 0x000000800e147810 */ /* 0x000fe40007f7e0ff */
[----:B------:R-:W-:-:S03]  /*06e0*/  IADD3 R18, P4, PT, R16, 0x80, RZ ;  /* 0x0000008010127810 */ /* 0x000fc60007f9e0ff */
[----:B------:R-:W-:Y:S02]  /*06f0*/  IMAD.X R21, RZ, RZ, R15, P3 ;  /* 0x000000ffff157224 */ /* 0x000fe400018e060f */
[----:B------:R-:W-:Y:S01]  /*0700*/  IMAD.X R19, RZ, RZ, R17, P4 ;  /* 0x000000ffff137224 */ /* 0x000fe200020e0611 */
[----:B------:R-:W-:Y:S07]  /*0710*/  @P2 BRA `(.L_x_5) ;  /* 0xfffffffc00142947 */ /* 0x000fee000383ffff */
[----:B------:R-:W-:-:S07]  /*0720*/  IMAD.MOV.U32 R28, RZ, RZ, R3 ;  /* 0x000000ffff1c7224 */ /* 0x000fce00078e0003 */
.L_x_4:
[----:B------:R-:W-:-:S13]  /*0730*/  ISETP.NE.AND P2, PT, R2, RZ, PT ;  /* 0x000000ff0200720c */ /* 0x000fda0003f45270 */
[----:B------:R-:W-:Y:S05]  /*0740*/  @!P2 BRA `(.L_x_6) ;  /* 0x00000004003ca947 */ /* 0x000fea0003800000 */
[----:B------:R-:W-:Y:S01]  /*0750*/  ISETP.NE.AND P2, PT, R4, RZ, PT ;  /* 0x000000ff0400720c */ /* 0x000fe20003f45270 */
[----:B------:R-:W-:-:S12]  /*0760*/  @!P1 BRA `(.L_x_7) ;  /* 0x0000000000809947 */ /* 0x000fd80003800000 */
[C---:B------:R-:W-:Y:S01]  /*0770*/  IMAD.IADD R31, R28.reuse, 0x1, R27 ;  /* 0x000000011c1f7824 */ /* 0x040fe200078e021b */
[C---:B------:R-:W-:Y:S01]  /*0780*/  IADD3 R15, P3, PT, R28.reuse, R27, RZ ;  /* 0x0000001b1c0f7210 */ /* 0x040fe20007f7e0ff */
[----:B-----5:R-:W-:-:S04]  /*0790*/  IMAD.WIDE.U32 R16, R28, 0x8, R12 ;  /* 0x000000081c107825 */ /* 0x020fc800078e000c */
[----:B------:R-:W-:Y:S01]  /*07a0*/  IMAD.WIDE.U32 R30, R31, 0x8, R10 ;  /* 0x000000081f1e7825 */ /* 0x000fe200078e000a */
[----:B------:R-:W2:Y:S03]  /*07b0*/  LDG.E.64 R20, desc[UR4][R16.64] ;  /* 0x0000000410147981 */ /* 0x000ea6000c1e1b00 */
[----:B------:R-:W-:Y:S01]  /*07c0*/  IMAD.X R18, RZ, RZ, RZ, P3 ;  /* 0x000000ffff127224 */ /* 0x000fe200018e06ff */
[C---:B------:R-:W-:Y:S01]  /*07d0*/  LEA R14, P3, R15.reuse, R10, 0x3 ;  /* 0x0000000a0f0e7211 */ /* 0x040fe200078618ff */
[----:B------:R-:W2:Y:S03]  /*07e0*/  LDG.E.64 R24, desc[UR4][R30.64] ;  /* 0x000000041e187981 */ /* 0x000ea6000c1e1b00 */
[----:B------:R-:W-:Y:S01]  /*07f0*/  LEA.HI.X R15, R15, R11, R18, 0x3, P3 ;  /* 0x0000000b0f0f7211 */ /* 0x000fe200018f1c12 */
        /* <DEDUP_REMOVED lines=10> */
[----:B------:R-:W3:Y:S02]  /*08a0*/  LDG.E.64 R22, desc[UR4][R14.64+0x20] ;  /* 0x000020040e167981 */ /* 0x000ee4000c1e1b00 */
[----:B--2---:R-:W-:-:S02]  /*08b0*/  DFMA R24, R8, R24, R18 ;  /* 0x000000180818722b */ /* 0x004fc40000000012 */
[----:B------:R-:W2:Y:S04]  /*08c0*/  LDG.E.64 R8, desc[UR4][R16.64+0x28] ;  /* 0x0000280410087981 */ /* 0x000ea8000c1e1b00 */
[----:B------:R-:W2:Y:S02]  /*08d0*/  LDG.E.64 R18, desc[UR4][R14.64+0x28] ;  /* 0x000028040e127981 */ /* 0x000ea4000c1e1b00 */
[----:B---3--:R-:W-:Y:S02]  /*08e0*/  DFMA R20, R22, R20, R24 ;  /* 0x000000141614722b */ /* 0x008fe40000000018 */
[----:B------:R-:W3:Y:S04]  /*08f0*/  LDG.E.64 R22, desc[UR4][R16.64+0x38] ;  /* 0x0000380410167981 */ /* 0x000ee8000c1e1b00 */
[----:B------:R-:W3:Y:S02]  /*0900*/  LDG.E.64 R24, desc[UR4][R14.64+0x38] ;  /* 0x000038040e187981 */ /* 0x000ee4000c1e1b00 */
[----:B--2---:R-:W-:-:S02]  /*0910*/  DFMA R20, R18, R8, R20 ;  /* 0x000000081214722b */ /* 0x004fc40000000014 */
[----:B------:R-:W2:Y:S04]  /*0920*/  LDG.E.64 R8, desc[UR4][R16.64+0x30] ;  /* 0x0000300410087981 */ /* 0x000ea8000c1e1b00 */
[----:B------:R-:W2:Y:S01]  /*0930*/  LDG.E.64 R18, desc[UR4][R14.64+0x30] ;  /* 0x000030040e127981 */ /* 0x000ea2000c1e1b00 */
[----:B------:R-:W-:Y:S01]  /*0940*/  VIADD R28, R28, 0x8 ;  /* 0x000000081c1c7836 */ /* 0x000fe20000000000 */
[----:B--2---:R-:W-:-:S08]  /*0950*/  DFMA R8, R18, R8, R20 ;  /* 0x000000081208722b */ /* 0x004fd00000000014 */
[----:B---3--:R-:W-:-:S11]  /*0960*/  DFMA R8, R24, R22, R8 ;  /* 0x000000161808722b */ /* 0x008fd60000000008 */
.L_x_7:
[----:B------:R-:W-:Y:S05]  /*0970*/  @!P2 BRA `(.L_x_6) ;  /* 0x0000000000b0a947 */ /* 0x000fea0003800000 */
[----:B------:R-:W-:Y:S01]  /*0980*/  VIADD R14, R4, 0xffffffff ;  /* 0xffffffff040e7836 */ /* 0x000fe20000000000 */
[----:B------:R-:W-:-:S04]  /*0990*/  ISETP.NE.AND P3, PT, R5, RZ, PT ;  /* 0x000000ff0500720c */ /* 0x000fc80003f65270 */
[----:B------:R-:W-:-:S13]  /*09a0*/  ISETP.GE.U32.AND P2, PT, R14, 0x3, PT ;  /* 0x000000030e00780c */ /* 0x000fda0003f46070 */
[----:B------:R-:W-:Y:S05]  /*09b0*/  @!P2 BRA `(.L_x_8) ;  /* 0x000000000050a947 */ /* 0x000fea0003800000 */
[C---:B------:R-:W-:Y:S01]  /*09c0*/  IADD3 R15, P2, PT, R28.reuse, R27, RZ ;  /* 0x0000001b1c0f7210 */ /* 0x040fe20007f5e0ff */
[C---:B------:R-:W-:Y:S02]  /*09d0*/  IMAD.IADD R31, R28.reuse, 0x1, R27 ;  /* 0x000000011c1f7824 */ /* 0x040fe400078e021b */
[----:B-----5:R-:W-:-:S04]  /*09e0*/  IMAD.WIDE.U32 R16, R28, 0x8, R12 ;  /* 0x000000081c107825 */ /* 0x020fc800078e000c */
[----:B------:R-:W-:Y:S01]  /*09f0*/  IMAD.X R18, RZ, RZ, RZ, P2 ;  /* 0x000000ffff127224 */ /* 0x000fe200010e06ff */
[----:B------:R-:W-:Y:S01]  /*0a00*/  LEA R14, P2, R15, R10, 0x3 ;  /* 0x0000000a0f0e7211 */ /* 0x000fe200078418ff */
[----:B------:R-:W-:Y:S01]  /*0a10*/  IMAD.WIDE.U32 R30, R31, 0x8, R10 ;  /* 0x000000081f1e7825 */ /* 0x000fe200078e000a */
[----:B------:R-:W2:Y:S02]  /*0a20*/  LDG.E.64 R20, desc[UR4][R16.64] ;  /* 0x0000000410147981 */ /* 0x000ea4000c1e1b00 */
[----:B------:R-:W-:Y:S02]  /*0a30*/  LEA.HI.X R15, R15, R11, R18, 0x3, P2 ;  /* 0x0000000b0f0f7211 */ /* 0x000fe400010f1c12 */
[----:B------:R-:W2:Y:S04]  /*0a40*/  LDG.E.64 R18, desc[UR4][R30.64] ;  /* 0x000000041e127981 */ /* 0x000ea8000c1e1b00 */
[----:B------:R-:W3:Y:S04]  /*0a50*/  LDG.E.64 R22, desc[UR4][R16.64+0x8] ;  /* 0x0000080410167981 */ /* 0x000ee8000c1e1b00 */
[----:B------:R-:W3:Y:S01]  /*0a60*/  LDG.E.64 R24, desc[UR4][R14.64+0x8] ;  /* 0x000008040e187981 */ /* 0x000ee2000c1e1b00 */
[----:B--2---:R-:W-:-:S03]  /*0a70*/  DFMA R18, R18, R20, R8 ;  /* 0x000000141212722b */ /* 0x004fc60000000008 */
[----:B------:R-:W2:Y:S04]  /*0a80*/  LDG.E.64 R8, desc[UR4][R16.64+0x10] ;  /* 0x0000100410087981 */ /* 0x000ea8000c1e1b00 */
[----:B------:R-:W4:Y:S01]  /*0a90*/  LDG.E.64 R20, desc[UR4][R16.64+0x18] ;  /* 0x0000180410147981 */ /* 0x000f22000c1e1b00 */
[----:B---3--:R-:W-:-:S03]  /*0aa0*/  DFMA R22, R24, R22, R18 ;  /* 0x000000161816722b */ /* 0x008fc60000000012 */
[----:B------:R-:W2:Y:S04]  /*0ab0*/  LDG.E.64 R18, desc[UR4][R14.64+0x10] ;  /* 0x000010040e127981 */ /* 0x000ea8000c1e1b00 */
[----:B------:R-:W4:Y:S01]  /*0ac0*/  LDG.E.64 R24, desc[UR4][R14.64+0x18] ;  /* 0x000018040e187981 */ /* 0x000f22000c1e1b00 */
[----:B------:R-:W-:Y:S01]  /*0ad0*/  VIADD R28, R28, 0x4 ;  /* 0x000000041c1c7836 */ /* 0x000fe20000000000 */
[----:B--2---:R-:W-:-:S08]  /*0ae0*/  DFMA R8, R18, R8, R22 ;  /* 0x000000081208722b */ /* 0x004fd00000000016 */
[----:B----4-:R-:W-:-:S11]  /*0af0*/  DFMA R8, R24, R20, R8 ;  /* 0x000000141808722b */ /* 0x010fd60000000008 */
.L_x_8:
[----:B------:R-:W-:Y:S05]  /*0b00*/  @!P3 BRA `(.L_x_6) ;  /* 0x00000000004cb947 */ /* 0x000fea0003800000 */
[C---:B------:R-:W-:Y:S01]  /*0b10*/  IADD3 R17, PT, PT, R28.reuse, R27, RZ ;  /* 0x0000001b1c117210 */ /* 0x040fe20007ffe0ff */
[----:B-----5:R-:W-:-:S04]  /*0b20*/  IMAD.WIDE.U32 R12, R28, 0x8, R12 ;  /* 0x000000081c0c7825 */ /* 0x020fc800078e000c */
[----:B------:R-:W-:Y:S01]  /*0b30*/  IMAD.WIDE.U32 R16, R17, 0x8, R10 ;  /* 0x0000000811107825 */ /* 0x000fe200078e000a */
[----:B------:R-:W2:Y:S05]  /*0b40*/  LDG.E.64 R14, desc[UR4][R12.64] ;  /* 0x000000040c0e7981 */ /* 0x000eaa000c1e1b00 */
[----:B------:R-:W2:Y:S01]  /*0b50*/  LDG.E.64 R16, desc[UR4][R16.64] ;  /* 0x0000000410107981 */ /* 0x000ea2000c1e1b00 */
[----:B------:R-:W-:Y:S01]  /*0b60*/  ISETP.NE.AND P2, PT, R5, 0x1, PT ;  /* 0x000000010500780c */ /* 0x000fe20003f45270 */
[----:B--2---:R-:W-:-:S12]  /*0b70*/  DFMA R8, R16, R14, R8 ;  /* 0x0000000e1008722b */ /* 0x004fd80000000008 */
[----:B------:R-:W-:Y:S05]  /*0b80*/  @!P2 BRA `(.L_x_6) ;  /* 0x00000000002ca947 */ /* 0x000fea0003800000 */
[----:B------:R-:W-:-:S04]  /*0b90*/  IADD3 R15, P2, PT, R28, R27, RZ ;  /* 0x0000001b1c0f7210 */ /* 0x000fc80007f5e0ff */
[----:B------:R-:W-:Y:S01]  /*0ba0*/  LEA R16, P3, R15, R10, 0x3 ;  /* 0x0000000a0f107211 */ /* 0x000fe200078618ff */
[----:B------:R-:W-:Y:S01]  /*0bb0*/  IMAD.X R14, RZ, RZ, RZ, P2 ;  /* 0x000000ffff0e7224 */ /* 0x000fe200010e06ff */
[----:B------:R-:W-:-:S04]  /*0bc0*/  ISETP.NE.AND P2, PT, R5, 0x2, PT ;  /* 0x000000020500780c */ /* 0x000fc80003f45270 */
[----:B------:R-:W-:Y:S02]  /*0bd0*/  LEA.HI.X R17, R15, R11, R14, 0x3, P3 ;  /* 0x0000000b0f117211 */ /* 0x000fe400018f1c0e */
[----:B------:R-:W2:Y:S04]  /*0be0*/  LDG.E.64 R14, desc[UR4][R12.64+0x8] ;  /* 0x000008040c0e7981 */ /* 0x000ea8000c1e1b00 */
[----:B------:R-:W2:Y:S04]  /*0bf0*/  LDG.E.64 R10, desc[UR4][R16.64+0x8] ;  /* 0x00000804100a7981 */ /* 0x000ea8000c1e1b00 */
[----:B------:R-:W3:Y:S04]  /*0c00*/  @P2 LDG.E.64 R18, desc[UR4][R12.64+0x10] ;  /* 0x000010040c122981 */ /* 0x000ee8000c1e1b00 */
[----:B------:R-:W3:Y:S01]  /*0c10*/  @P2 LDG.E.64 R20, desc[UR4][R16.64+0x10] ;  /* 0x0000100410142981 */ /* 0x000ee2000c1e1b00 */
[----:B--2---:R-:W-:-:S08]  /*0c20*/  DFMA R8, R10, R14, R8 ;  /* 0x0000000e0a08722b */ /* 0x004fd00000000008 */
[----:B---3--:R-:W-:-:S11]  /*0c30*/  @P2 DFMA R8, R20, R18, R8 ;  /* 0x000000121408222b */ /* 0x008fd60000000008 */
.L_x_6:
[----:B------:R-:W-:Y:S05]  /*0c40*/  @P0 BRA `(.L_x_9) ;  /* 0xfffffff400780947 */ /* 0x000fea000383ffff */
[----:B-----5:R-:W2:Y:S02]  /*0c50*/  LDG.E.64 R10, desc[UR4][R6.64] ;  /* 0x00000004060a7981 */ /* 0x020ea4000c1e1b00 */
[----:B--2---:R-:W-:-:S04]  /*0c60*/  LEA R10, P0, R27, R10, 0x3 ;  /* 0x0000000a1b0a7211 */ /* 0x004fc800078018ff */
[----:B------:R-:W-:-:S05]  /*0c70*/  LEA.HI.X R11, R27, R11, RZ, 0x3, P0 ;  /* 0x0000000b1b0b7211 */ /* 0x000fca00000f1cff */
[----:B------:R0:W-:Y:S04]  /*0c80*/  STG.E.64 desc[UR4][R10.64], R8 ;  /* 0x000000080a007986 */ /* 0x0001e8000c101b04 */
.L_x_3:
[----:B------:R-:W-:Y:S05]  /*0c90*/  BSYNC.RECONVERGENT B0 ;  /* 0x0000000000007941 */ /* 0x000fea0003800200 */
.L_x_2:
[----:B------:R-:W1:Y:S01]  /*0ca0*/  LDCU UR7, c[0x0][0x384] ;  /* 0x00007080ff0777ac */ /* 0x000e620008000800 */
[----:B------:R-:W-:-:S05]  /*0cb0*/  VIADD R27, R27, 0x1 ;  /* 0x000000011b1b7836 */ /* 0x000fca0000000000 */
[----:B-1----:R-:W-:-:S13]  /*0cc0*/  ISETP.NE.AND P0, PT, R27, UR7, PT ;  /* 0x000000071b007c0c */ /* 0x002fda000bf05270 */
[----:B------:R-:W-:Y:S05]  /*0cd0*/  @P0 BRA `(.L_x_10) ;  /* 0xfffffff400300947 */ /* 0x000fea000383ffff */
[----:B------:R-:W1:Y:S01]  /*0ce0*/  LDCU UR7, c[0x0][0x380] ;  /* 0x00007000ff0777ac */ /* 0x000e620008000800 */
[----:B------:R-:W-:-:S05]  /*0cf0*/  VIADD R0, R0, UR6 ;  /* 0x0000000600007c36 */ /* 0x000fca0008000000 */
[----:B-1----:R-:W-:-:S13]  /*0d00*/  ISETP.GE.AND P0, PT, R0, UR7, PT ;  /* 0x0000000700007c0c */ /* 0x002fda000bf06270 */
[----:B------:R-:W-:Y:S05]  /*0d10*/  @!P0 BRA `(.L_x_11) ;  /* 0xfffffff400148947 */ /* 0x000fea000383ffff */
[----:B------:R-:W-:Y:S05]  /*0d20*/  EXIT ;  /* 0x000000000000794d */ /* 0x000fea0003800000 */
.L_x_1:
[C---:B------:R-:W-:Y:S01]  /*0d30*/  VIADD R2, R5.reuse, 0xffffffff ;  /* 0xffffffff05027836 */ /* 0x040fe20000000000 */
[C---:B------:R-:W-:Y:S02]  /*0d40*/  LOP3.LUT R4, R5.reuse, 0x3, RZ, 0xc0, !PT ;  /* 0x0000000305047812 */ /* 0x040fe400078ec0ff */
[----:B------:R-:W-:Y:S02]  /*0d50*/  LOP3.LUT R5, R5, 0x7ffffffc, RZ, 0xc0, !PT ;  /* 0x7ffffffc05057812 */ /* 0x000fe400078ec0ff */
[----:B------:R-:W-:-:S13]  /*0d60*/  ISETP.GE.U32.AND P6, PT, R2, 0x3, PT ;  /* 0x000000030200780c */ /* 0x000fda0003fc6070 */
.L_x_61:
[----:B0-----:R-:W0:Y:S01]  /*0d70*/  LDC.64 R12, c[0x0][0x3a0] ;  /* 0x0000e800ff0c7b82 */ /* 0x001e220000000a00 */
[----:B-1----:R-:W1:Y:S01]  /*0d80*/  LDCU UR7, c[0x0][0x388] ;  /* 0x00007100ff0777ac */ /* 0x002e620008000800 */
[----:B------:R-:W-:Y:S02]  /*0d90*/  IMAD.MOV.U32 R7, RZ, RZ, RZ ;  /* 0x000000ffff077224 */ /* 0x000fe400078e00ff */
[C---:B-1--4-:R-:W-:Y:S02]  /*0da0*/  VIADD R3, R0.reuse, UR7 ;  /* 0x0000000700037c36 */ /* 0x052fe40008000000 */
[----:B0-----:R-:W-:Y:S01]  /*0db0*/  IMAD.WIDE.U32 R12, R0, 0x8, R12 ;  /* 0x00000008000c7825 */ /* 0x001fe200078e000c */
[----:B--23--:R-:W-:Y:S06]  /*0dc0*/  @!P6 BRA `(.L_x_12) ;  /* 0x000000100084e947 */ /* 0x00cfec0003800000 */
[----:B------:R-:W0:Y:S01]  /*0dd0*/  LDCU UR7, c[0x0][0x38c] ;  /* 0x00007180ff0777ac */ /* 0x000e220008000800 */
[----:B------:R-:W-:Y:S01]  /*0de0*/  BSSY.RECONVERGENT B0, `(.L_x_13) ;  /* 0x0000013000007945 */ /* 0x000fe20003800200 */
[----:B------:R-:W1:Y:S01]  /*0df0*/  LDCU.64 UR8, c[0x0][0x380] ;  /* 0x00007000ff0877ac */ /* 0x000e620008000a00 */
[----:B0-----:R-:W-:Y:S02]  /*0e00*/  IMAD.U32 R9, RZ, RZ, UR7 ;  /* 0x00000007ff097e24 */ /* 0x001fe4000f8e00ff */
[----:B-1----:R-:W-:Y:S02]  /*0e10*/  IMAD.U32 R10, RZ, RZ, UR9 ;  /* 0x00000009ff0a7e24 */ /* 0x002fe4000f8e00ff */
[----:B------:R-:W-:Y:S02]  /*0e20*/  IMAD.U32 R16, RZ, RZ, UR8 ;  /* 0x00000008ff107e24 */ /* 0x000fe4000f8e00ff */
[C---:B------:R-:W-:Y:S01]  /*0e30*/  VIADD R7, R9.reuse, 0x1 ;  /* 0x0000000109077836 */ /* 0x040fe20000000000 */
[C---:B------:R-:W-:Y:S01]  /*0e40*/  ISETP.GT.AND P0, PT, R9.reuse, R10, PT ;  /* 0x0000000a0900720c */ /* 0x040fe20003f04270 */
[----:B------:R-:W-:-:S02]  /*0e50*/  VIADD R11, R9, 0x2 ;  /* 0x00000002090b7836 */ /* 0x000fc40000000000 */
[----:B------:R-:W-:Y:S01]  /*0e60*/  VIADD R15, R9, 0x3 ;  /* 0x00000003090f7836 */ /* 0x000fe20000000000 */
[----:B------:R-:W-:Y:S02]  /*0e70*/  ISETP.LE.AND P0, PT, R3, R16, !P0 ;  /* 0x000000100300720c */ /* 0x000fe40004703270 */
[-C--:B------:R-:W-:Y:S02]  /*0e80*/  ISETP.GT.AND P2, PT, R7, R10.reuse, PT ;  /* 0x0000000a0700720c */ /* 0x080fe40003f44270 */
[-C--:B------:R-:W-:Y:S02]  /*0e90*/  ISETP.GT.AND P3, PT, R11, R10.reuse, PT ;  /* 0x0000000a0b00720c */ /* 0x080fe40003f64270 */
[----:B------:R-:W-:Y:S02]  /*0ea0*/  ISETP.GT.AND P1, PT, R15, R10, PT ;  /* 0x0000000a0f00720c */ /* 0x000fe40003f24270 */
[CC--:B------:R-:W-:Y:S02]  /*0eb0*/  ISETP.GT.OR P2, PT, R3.reuse, R16.reuse, P2 ;  /* 0x000000100300720c */ /* 0x0c0fe40001744670 */
[----:B------:R-:W-:-:S02]  /*0ec0*/  ISETP.GT.OR P3, PT, R3, R16, P3 ;  /* 0x000000100300720c */ /* 0x000fc40001f64670 */
[----:B------:R-:W-:Y:S01]  /*0ed0*/  ISETP.GT.OR P1, PT, R3, R16, P1 ;  /* 0x000000100300720c */ /* 0x000fe20000f24670 */
[----:B------:R-:W-:-:S12]  /*0ee0*/  @!P0 BRA `(.L_x_14) ;  /* 0x0000000000088947 */ /* 0x000fd80003800000 */
[----:B------:R-:W2:Y:S04]  /*0ef0*/  LDG.E.64 R6, desc[UR4][R12.64] ;  /* 0x000000040c067981 */ /* 0x000ea8000c1e1b00 */
[----:B--2---:R0:W-:Y:S02]  /*0f00*/  STG.E.64 desc[UR4][R6.64], RZ ;  /* 0x000000ff06007986 */ /* 0x0041e4000c101b04 */
.L_x_14:
[----:B------:R-:W-:Y:S05]  /*0f10*/  BSYNC.RECONVERGENT B0 ;  /* 0x0000000000007941 */ /* 0x000fea0003800200 */
.L_x_13:
[----:B------:R-:W-:Y:S04]  /*0f20*/  BSSY.RECONVERGENT B0, `(.L_x_15) ;  /* 0x0000004000007945 */ /* 0x000fe80003800200 */
[----:B------:R-:W-:Y:S05]  /*0f30*/  @P2 BRA `(.L_x_16) ;  /* 0x0000000000082947 */ /* 0x000fea0003800000 */
[----:B0-----:R-:W2:Y:S04]  /*0f40*/  LDG.E.64 R6, desc[UR4][R12.64] ;  /* 0x000000040c067981 */ /* 0x001ea8000c1e1b00 */
[----:B--2---:R1:W-:Y:S02]  /*0f50*/  STG.E.64 desc[UR4][R6.64+0x8], RZ ;  /* 0x000008ff06007986 */ /* 0x0043e4000c101b04 */
.L_x_16:
[----:B------:R-:W-:Y:S05]  /*0f60*/  BSYNC.RECONVERGENT B0 ;  /* 0x0000000000007941 */ /* 0x000fea0003800200 */
.L_x_15:
[----:B------:R-:W-:Y:S04]  /*0f70*/  BSSY.RECONVERGENT B0, `(.L_x_17) ;  /* 0x0000004000007945 */ /* 0x000fe80003800200 */
[----:B------:R-:W-:Y:S05]  /*0f80*/  @P3 BRA `(.L_x_18) ;  /* 0x0000000000083947 */ /* 0x000fea0003800000 */
[----:B01----:R-:W2:Y:S04]  /*0f90*/  LDG.E.64 R6, desc[UR4][R12.64] ;  /* 0x000000040c067981 */ /* 0x003ea8000c1e1b00 */
[----:B--2---:R2:W-:Y:S02]  /*0fa0*/  STG.E.64 desc[UR4][R6.64+0x10], RZ ;  /* 0x000010ff06007986 */ /* 0x0045e4000c101b04 */
.L_x_18:
[----:B------:R-:W-:Y:S05]  /*0fb0*/  BSYNC.RECONVERGENT B0 ;  /* 0x0000000000007941 */ /* 0x000fea0003800200 */
.L_x_17:
[----:B------:R-:W3:Y:S01]  /*0fc0*/  @!P1 LDG.E.64 R14, desc[UR4][R12.64] ;  /* 0x000000040c0e9981 */ /* 0x000ee2000c1e1b00 */
[----:B------:R-:W-:Y:S01]  /*0fd0*/  ISETP.NE.AND P0, PT, R5, 0x4, PT ;  /* 0x000000040500780c */ /* 0x000fe20003f05270 */
[----:B012---:R-:W-:Y:S02]  /*0fe0*/  IMAD.MOV.U32 R7, RZ, RZ, R5 ;  /* 0x000000ffff077224 */ /* 0x007fe400078e0005 */
[----:B---3--:R0:W-:Y:S10]  /*0ff0*/  @!P1 STG.E.64 desc[UR4][R14.64+0x18], RZ ;  /* 0x000018ff0e009986 */ /* 0x0081f4000c101b04 */
[----:B------:R-:W-:Y:S05]  /*1000*/  @!P0 BRA `(.L_x_12) ;  /* 0x0000000c00f48947 */ /* 0x000fea0003800000 */
[----:B0-----:R-:W0:Y:S01]  /*1010*/  LDC.64 R14, c[0x0][0x380] ;  /* 0x0000e000ff0e7b82 */ /* 0x001e220000000a00 */
[----:B------:R-:W-:-:S05]  /*1020*/  IMAD.MOV.U32 R2, RZ, RZ, 0x4 ;  /* 0x00000004ff027424 */ /* 0x000fca00078e00ff */
[----:B------:R-:W-:-:S13]  /*1030*/  ISETP.GE.AND P0, PT, R2, R5, PT ;  /* 0x000000050200720c */ /* 0x000fda0003f06270 */
[----:B------:R-:W-:Y:S05]  /*1040*/  @P0 BRA `(.L_x_19) ;  /* 0x0000000c00400947 */ /* 0x000fea0003800000 */
[----:B------:R-:W-:Y:S01]  /*1050*/  IMAD.IADD R6, R5, 0x1, -R2 ;  /* 0x0000000105067824 */ /* 0x000fe200078e0a02 */
[----:B------:R-:W-:-:S04]  /*1060*/  PLOP3.LUT P0, PT, PT, PT, PT, 0x80, 0x8 ;  /* 0x000000000008781c */ /* 0x000fc80003f0f070 */
[----:B------:R-:W-:-:S13]  /*1070*/  ISETP.GT.AND P1, PT, R6, 0xc, PT ;  /* 0x0000000c0600780c */ /* 0x000fda0003f24270 */
[----:B------:R-:W-:Y:S05]  /*1080*/  @!P1 BRA `(.L_x_20) ;  /* 0x0000000800409947 */ /* 0x000fea0003800000 */
[----:B------:R-:W1:Y:S01]  /*1090*/  LDC R9, c[0x0][0x38c] ;  /* 0x0000e300ff097b82 */ /* 0x000e620000000800 */
[----:B------:R-:W-:Y:S01]  /*10a0*/  PLOP3.LUT P0, PT, PT, PT, PT, 0x8, 0x80 ;  /* 0x000000000080781c */ /* 0x000fe20003f0e170 */
[----:B------:R-:W-:-:S06]  /*10b0*/  VIADD R7, R5, 0xfffffff4 ;  /* 0xfffffff405077836 */ /* 0x000fcc0000000000 */
[----:B------:R-:W2:Y:S06]  /*10c0*/  LDC.64 R16, c[0x0][0x380] ;  /* 0x0000e000ff107b82 */ /* 0x000eac0000000a00 */
.L_x_45:
[----:B--2---:R-:W-:Y:S01]  /*10d0*/  IMAD.MOV.U32 R10, RZ, RZ, R17 ;  /* 0x000000ffff0a7224 */ /* 0x004fe200078e0011 */
[----:B------:R-:W-:Y:S01]  /*10e0*/  BSSY.RECONVERGENT B0, `(.L_x_21) ;  /* 0x0000011000007945 */ /* 0x000fe20003800200 */
[----:B-1----:R-:W-:-:S04]  /*10f0*/  IMAD.IADD R21, R2, 0x1, R9 ;  /* 0x0000000102157824 */ /* 0x002fc800078e0209 */
[C---:B------:R-:W-:Y:S01]  /*1100*/  VIADD R11, R21.reuse, 0x1 ;  /* 0x00000001150b7836 */ /* 0x040fe20000000000 */
[C---:B------:R-:W-:Y:S01]  /*1110*/  ISETP.GT.AND P1, PT, R21.reuse, R10, PT ;  /* 0x0000000a1500720c */ /* 0x040fe20003f24270 */
[C---:B------:R-:W-:Y:S02]  /*1120*/  VIADD R19, R21.reuse, 0x2 ;  /* 0x0000000215137836 */ /* 0x040fe40000000000 */
[----:B------:R-:W-:Y:S01]  /*1130*/  VIADD R21, R21, 0x3 ;  /* 0x0000000315157836 */ /* 0x000fe20000000000 */
[----:B------:R-:W-:Y:S02]  /*1140*/  ISETP.LE.AND P1, PT, R3, R16, !P1 ;  /* 0x000000100300720c */ /* 0x000fe40004f23270 */
[-C--:B------:R-:W-:Y:S02]  /*1150*/  ISETP.GT.AND P2, PT, R11, R10.reuse, PT ;  /* 0x0000000a0b00720c */ /* 0x080fe40003f44270 */
[-C--:B------:R-:W-:Y:S02]  /*1160*/  ISETP.GT.AND P3, PT, R19, R10.reuse, PT ;  /* 0x0000000a1300720c */ /* 0x080fe40003f64270 */
[----:B------:R-:W-:-:S02]  /*1170*/  ISETP.GT.AND P4, PT, R21, R10, PT ;  /* 0x0000000a1500720c */ /* 0x000fc40003f84270 */
[CC--:B------:R-:W-:Y:S02]  /*1180*/  ISETP.GT.OR P2, PT, R3.reuse, R16.reuse, P2 ;  /* 0x000000100300720c */ /* 0x0c0fe40001744670 */
[CC--:B------:R-:W-:Y:S02]  /*1190*/  ISETP.GT.OR P3, PT, R3.reuse, R16.reuse, P3 ;  /* 0x000000100300720c */ /* 0x0c0fe40001f64670 */
[----:B------:R-:W-:Y:S01]  /*11a0*/  ISETP.GT.OR P4, PT, R3, R16, P4 ;  /* 0x000000100300720c */ /* 0x000fe20002784670 */
[----:B------:R-:W-:-:S12]  /*11b0*/  @!P1 BRA `(.L_x_22) ;  /* 0x00000000000c9947 */ /* 0x000fd80003800000 */
[----:B------:R-:W2:Y:S02]  /*11c0*/  LDG.E.64 R18, desc[UR4][R12.64] ;  /* 0x000000040c127981 */ /* 0x000ea4000c1e1b00 */
[----:B--2---:R-:W-:-:S05]  /*11d0*/  IMAD.WIDE.U32 R18, R2, 0x8, R18 ;  /* 0x0000000802127825 */ /* 0x004fca00078e0012 */
[----:B------:R1:W-:Y:S02]  /*11e0*/  STG.E.64 desc[UR4][R18.64], RZ ;  /* 0x000000ff12007986 */ /* 0x0003e4000c101b04 */
.L_x_22:
[----:B------:R-:W-:Y:S05]  /*11f0*/  BSYNC.RECONVERGENT B0 ;  /* 0x0000000000007941 */ /* 0x000fea0003800200 */
.L_x_21:
[----:B------:R-:W-:Y:S04]  /*1200*/  BSSY.RECONVERGENT B0, `(.L_x_23) ;  /* 0x0000005000007945 */ /* 0x000fe80003800200 */
[----:B------:R-:W-:Y:S05]  /*1210*/  @P2 BRA `(.L_x_24) ;  /* 0x00000000000c2947 */ /* 0x000fea0003800000 */
[----:B-1----:R-:W2:Y:S02]  /*1220*/  LDG.E.64 R18, desc[UR4][R12.64] ;  /* 0x000000040c127981 */ /* 0x002ea4000c1e1b00 */
[----:B--2---:R-:W-:-:S05]  /*1230*/  IMAD.WIDE.U32 R18, R2, 0x8, R18 ;  /* 0x0000000802127825 */ /* 0x004fca00078e0012 */
[----:B------:R2:W-:Y:S02]  /*1240*/  STG.E.64 desc[UR4][R18.64+0x8], RZ ;  /* 0x000008ff12007986 */ /* 0x0005e4000c101b04 */
.L_x_24:
[----:B------:R-:W-:Y:S05]  /*1250*/  BSYNC.RECONVERGENT B0 ;  /* 0x0000000000007941 */ /* 0x000fea0003800200 */
.L_x_23:
[----:B------:R-:W-:Y:S04]  /*1260*/  BSSY.RECONVERGENT B0, `(.L_x_25) ;  /* 0x0000005000007945 */ /* 0x000fe80003800200 */
[----:B------:R-:W-:Y:S05]  /*1270*/  @P3 BRA `(.L_x_26) ;  /* 0x00000000000c3947 */ /* 0x000fea0003800000 */
[----:B-12---:R-:W2:Y:S02]  /*1280*/  LDG.E.64 R18, desc[UR4][R12.64] ;  /* 0x000000040c127981 */ /* 0x006ea4000c1e1b00 */
[----:B--2---:R-:W-:-:S05]  /*1290*/  IMAD.WIDE.U32 R18, R2, 0x8, R18 ;  /* 0x0000000802127825 */ /* 0x004fca00078e0012 */
[----:B------:R3:W-:Y:S02]  /*12a0*/  STG.E.64 desc[UR4][R18.64+0x10], RZ ;  /* 0x000010ff12007986 */ /* 0x0007e4000c101b04 */
.L_x_26:
[----:B------:R-:W-:Y:S05]  /*12b0*/  BSYNC.RECONVERGENT B0 ;  /* 0x0000000000007941 */ /* 0x000fea0003800200 */
.L_x_25:
[----:B-123--:R-:W2:Y:S01]  /*12c0*/  @!P4 LDG.E.64 R18, desc[UR4][R12.64] ;  /* 0x000000040c12c981 */ /* 0x00eea2000c1e1b00 */
[----:B------:R-:W-:Y:S01]  /*12d0*/  VIADD R21, R2, 0x4 ;  /* 0x0000000402157836 */ /* 0x000fe20000000000 */
[----:B------:R-:W-:Y:S04]  /*12e0*/  BSSY.RECONVERGENT B0, `(.L_x_27) ;  /* 0x0000013000007945 */ /* 0x000fe80003800200 */
[----:B------:R-:W-:-:S04]  /*12f0*/  IADD3 R27, PT, PT, R21, R9, RZ ;  /* 0x00000009151b7210 */ /* 0x000fc80007ffe0ff */
[C---:B------:R-:W-:Y:S01]  /*1300*/  ISETP.GT.AND P5, PT, R27.reuse, R10, PT ;  /* 0x0000000a1b00720c */ /* 0x040fe20003fa4270 */
[C---:B------:R-:W-:Y:S02]  /*1310*/  VIADD R11, R27.reuse, 0x1 ;  /* 0x000000011b0b7836 */ /* 0x040fe40000000000 */
[----:B------:R-:W-:Y:S01]  /*1320*/  VIADD R23, R27, 0x2 ;  /* 0x000000021b177836 */ /* 0x000fe20000000000 */
[----:B------:R-:W-:Y:S01]  /*1330*/  ISETP.LE.AND P5, PT, R3, R16, !P5 ;  /* 0x000000100300720c */ /* 0x000fe20006fa3270 */
[----:B------:R-:W-:Y:S01]  /*1340*/  VIADD R25, R27, 0x3 ;  /* 0x000000031b197836 */ /* 0x000fe20000000000 */
[-C--:B------:R-:W-:Y:S02]  /*1350*/  ISETP.GT.AND P3, PT, R11, R10.reuse, PT ;  /* 0x0000000a0b00720c */ /* 0x080fe40003f64270 */
[-C--:B------:R-:W-:Y:S02]  /*1360*/  ISETP.GT.AND P2, PT, R23, R10.reuse, PT ;  /* 0x0000000a1700720c */ /* 0x080fe40003f44270 */
[----:B------:R-:W-:-:S02]  /*1370*/  ISETP.GT.AND P1, PT, R25, R10, PT ;  /* 0x0000000a1900720c */ /* 0x000fc40003f24270 */
[CC--:B------:R-:W-:Y:S02]  /*1380*/  ISETP.GT.OR P3, PT, R3.reuse, R16.reuse, P3 ;  /* 0x000000100300720c */ /* 0x0c0fe40001f64670 */
[CC--:B------:R-:W-:Y:S02]  /*1390*/  ISETP.GT.OR P2, PT, R3.reuse, R16.reuse, P2 ;  /* 0x000000100300720c */ /* 0x0c0fe40001744670 */
[----:B------:R-:W-:Y:S01]  /*13a0*/  ISETP.GT.OR P1, PT, R3, R16, P1 ;  /* 0x000000100300720c */ /* 0x000fe20000f24670 */
[----:B--2---:R-:W-:-:S05]  /*13b0*/  @!P4 IMAD.WIDE.U32 R18, R2, 0x8, R18 ;  /* 0x000000080212c825 */ /* 0x004fca00078e0012 */
[----:B------:R1:W-:Y:S01]  /*13c0*/  @!P4 STG.E.64 desc[UR4][R18.64+0x18], RZ ;  /* 0x000018ff1200c986 */ /* 0x0003e2000c101b04 */
[----:B------:R-:W-:Y:S06]  /*13d0*/  @!P5 BRA `(.L_x_28) ;  /* 0x00000000000cd947 */ /* 0x000fec0003800000 */
[----:B-1----:R-:W2:Y:S02]  /*13e0*/  LDG.E.64 R18, desc[UR4][R12.64] ;  /* 0x000000040c127981 */ /* 0x002ea4000c1e1b00 */
[----:B--2---:R-:W-:-:S05]  /*13f0*/  IMAD.WIDE.U32 R18, R21, 0x8, R18 ;  /* 0x0000000815127825 */ /* 0x004fca00078e0012 */
[----:B------:R2:W-:Y:S02]  /*1400*/  STG.E.64 desc[UR4][R18.64], RZ ;  /* 0x000000ff12007986 */ /* 0x0005e4000c101b04 */
.L_x_28:
[----:B------:R-:W-:Y:S05]  /*1410*/  BSYNC.RECONVERGENT B0 ;  /* 0x0000000000007941 */ /* 0x000fea0003800200 */
.L_x_27:
[----:B------:R-:W-:Y:S04]  /*1420*/  BSSY.RECONVERGENT B0, `(.L_x_29) ;  /* 0x0000005000007945 */ /* 0x000fe80003800200 */
[----:B------:R-:W-:Y:S05]  /*1430*/  @P3 BRA `(.L_x_30) ;  /* 0x00000000000c3947 */ /* 0x000fea0003800000 */
[----:B-12---:R-:W2:Y:S02]  /*1440*/  LDG.E.64 R18, desc[UR4][R12.64] ;  /* 0x000000040c127981 */ /* 0x006ea4000c1e1b00 */
[----:B--2---:R-:W-:-:S05]  /*1450*/  IMAD.WIDE.U32 R18, R21, 0x8, R18 ;  /* 0x0000000815127825 */ /* 0x004fca00078e0012 */
[----:B------:R3:W-:Y:S02]  /*1460*/  STG.E.64 desc[UR4][R18.64+0x8], RZ ;  /* 0x000008ff12007986 */ /* 0x0007e4000c101b04 */
.L_x_30:
[----:B------:R-:W-:Y:S05]  /*1470*/  BSYNC.RECONVERGENT B0 ;  /* 0x0000000000007941 */ /* 0x000fea0003800200 */
.L_x_29:
[----:B------:R-:W-:Y:S04]  /*1480*/  BSSY.RECONVERGENT B0, `(.L_x_31) ;  /* 0x0000005000007945 */ /* 0x000fe80003800200 */
[----:B------:R-:W-:Y:S05]  /*1490*/  @P2 BRA `(.L_x_32) ;  /* 0x00000000000c2947 */ /* 0x000fea0003800000 */
[----:B-123--:R-:W2:Y:S02]  /*14a0*/  LDG.E.64 R18, desc[UR4][R12.64] ;  /* 0x000000040c127981 */ /* 0x00eea4000c1e1b00 */
[----:B--2---:R-:W-:-:S05]  /*14b0*/  IMAD.WIDE.U32 R18, R21, 0x8, R18 ;  /* 0x0000000815127825 */ /* 0x004fca00078e0012 */
[----:B------:R4:W-:Y:S02]  /*14c0*/  STG.E.64 desc[UR4][R18.64+0x10], RZ ;  /* 0x000010ff12007986 */ /* 0x0009e4000c101b04 */
.L_x_32:
[----:B------:R-:W-:Y:S05]  /*14d0*/  BSYNC.RECONVERGENT B0 ;  /* 0x0000000000007941 */ /* 0x000fea0003800200 */
.L_x_31:
[----:B-1234-:R-:W2:Y:S01]  /*14e0*/  @!P1 LDG.E.64 R18, desc[UR4][R12.64] ;  /* 0x000000040c129981 */ /* 0x01eea2000c1e1b00 */
[----:B------:R-:W-:Y:S01]  /*14f0*/  VIADD R11, R2, 0x8 ;  /* 0x00000008020b7836 */ /* 0x000fe20000000000 */
[----:B------:R-:W-:Y:S03]  /*1500*/  BSSY.RECONVERGENT B0, `(.L_x_33) ;  /* 0x0000013000007945 */ /* 0x000fe60003800200 */
[----:B------:R-:W-:-:S04]  /*1510*/  IMAD.IADD R29, R11, 0x1, R9 ;  /* 0x000000010b1d7824 */ /* 0x000fc800078e0209 */
        /* <DEDUP_REMOVED lines=17> */
.L_x_34:
[----:B------:R-:W-:Y:S05]  /*1630*/  BSYNC.RECONVERGENT B0 ;  /* 0x0000000000007941 */ /* 0x000fea0003800200 */
.L_x_33:
[----:B------:R-:W-:Y:S04]  /*1640*/  BSSY.RECONVERGENT B0, `(.L_x_35) ;  /* 0x0000005000007945 */ /* 0x000fe80003800200 */
[----:B------:R-:W-:Y:S05]  /*1650*/  @P3 BRA `(.L_x_36) ;  /* 0x00000000000c3947 */ /* 0x000fea0003800000 */
[----:B-12---:R-:W2:Y:S02]  /*1660*/  LDG.E.64 R18, desc[UR4][R12.64] ;  /* 0x000000040c127981 */ /* 0x006ea4000c1e1b00 */
[----:B--2---:R-:W-:-:S05]  /*1670*/  IMAD.WIDE.U32 R18, R11, 0x8, R18 ;  /* 0x000000080b127825 */ /* 0x004fca00078e0012 */
[----:B------:R3:W-:Y:S02]  /*1680*/  STG.E.64 desc[UR4][R18.64+0x8], RZ ;  /* 0x000008ff12007986 */ /* 0x0007e4000c101b04 */
.L_x_36:
[----:B------:R-:W-:Y:S05]  /*1690*/  BSYNC.RECONVERGENT B0 ;  /* 0x0000000000007941 */ /* 0x000fea0003800200 */
.L_x_35:
[----:B------:R-:W-:Y:S04]  /*16a0*/  BSSY.RECONVERGENT B0, `(.L_x_37) ;  /* 0x0000005000007945 */ /* 0x000fe80003800200 */
[----:B------:R-:W-:Y:S05]  /*16b0*/  @P2 BRA `(.L_x_38) ;  /* 0x00000000000c2947 */ /* 0x000fea0003800000 */
[----:B-123--:R-:W2:Y:S02]  /*16c0*/  LDG.E.64 R18, desc[UR4][R12.64] ;  /* 0x000000040c127981 */ /* 0x00eea4000c1e1b00 */
[----:B--2---:R-:W-:-:S05]  /*16d0*/  IMAD.WIDE.U32 R18, R11, 0x8, R18 ;  /* 0x000000080b127825 */ /* 0x004fca00078e0012 */
[----:B------:R4:W-:Y:S02]  /*16e0*/  STG.E.64 desc[UR4][R18.64+0x10], RZ ;  /* 0x000010ff12007986 */ /* 0x0009e4000c101b04 */
.L_x_38:
[----:B------:R-:W-:Y:S05]  /*16f0*/  BSYNC.RECONVERGENT B0 ;  /* 0x0000000000007941 */ /* 0x000fea0003800200 */
.L_x_37:
[----:B-1234-:R-:W2:Y:S01]  /*1700*/  @!P5 LDG.E.64 R18, desc[UR4][R12.64] ;  /* 0x000000040c12d981 */ /* 0x01eea2000c1e1b00 */
[----:B------:R-:W-:Y:S01]  /*1710*/  VIADD R6, R2, 0xc ;  /* 0x0000000c02067836 */ /* 0x000fe20000000000 */
[----:B------:R-:W-:Y:S03]  /*1720*/  BSSY.RECONVERGENT B0, `(.L_x_39) ;  /* 0x0000010000007945 */ /* 0x000fe60003800200 */
[----:B------:R-:W-:-:S04]  /*1730*/  IMAD.IADD R8, R6, 0x1, R9 ;  /* 0x0000000106087824 */ /* 0x000fc800078e0209 */
[C---:B------:R-:W-:Y:S01]  /*1740*/  VIADD R21, R8.reuse, 0x1 ;  /* 0x0000000108157836 */ /* 0x040fe20000000000 */
[C---:B------:R-:W-:Y:S01]  /*1750*/  ISETP.GT.AND P1, PT, R8.reuse, R10, PT ;  /* 0x0000000a0800720c */ /* 0x040fe20003f24270 */
[----:B------:R-:W-:-:S03]  /*1760*/  VIADD R23, R8, 0x2 ;  /* 0x0000000208177836 */ /* 0x000fc60000000000 */
[----:B------:R-:W-:Y:S02]  /*1770*/  ISETP.LE.AND P1, PT, R3, R16, !P1 ;  /* 0x000000100300720c */ /* 0x000fe40004f23270 */
[-C--:B------:R-:W-:Y:S02]  /*1780*/  ISETP.GT.AND P3, PT, R21, R10.reuse, PT ;  /* 0x0000000a1500720c */ /* 0x080fe40003f64270 */
[----:B------:R-:W-:Y:S02]  /*1790*/  ISETP.GT.AND P2, PT, R23, R10, PT ;  /* 0x0000000a1700720c */ /* 0x000fe40003f44270 */
        /* <DEDUP_REMOVED lines=8> */
.L_x_40:
[----:B------:R-:W-:Y:S05]  /*1820*/  BSYNC.RECONVERGENT B0 ;  /* 0x0000000000007941 */ /* 0x000fea0003800200 */
.L_x_39:
[----:B------:R-:W-:Y:S04]  /*1830*/  BSSY.RECONVERGENT B0, `(.L_x_41) ;  /* 0x0000005000007945 */ /* 0x000fe80003800200 */
[----:B------:R-:W-:Y:S05]  /*1840*/  @P3 BRA `(.L_x_42) ;  /* 0x00000000000c3947 */ /* 0x000fea0003800000 */
[----:B-12---:R-:W2:Y:S02]  /*1850*/  LDG.E.64 R18, desc[UR4][R12.64] ;  /* 0x000000040c127981 */ /* 0x006ea4000c1e1b00 */
[----:B--2---:R-:W-:-:S05]  /*1860*/  IMAD.WIDE.U32 R18, R6, 0x8, R18 ;  /* 0x0000000806127825 */ /* 0x004fca00078e0012 */
[----:B------:R3:W-:Y:S02]  /*1870*/  STG.E.64 desc[UR4][R18.64+0x8], RZ ;  /* 0x000008ff12007986 */ /* 0x0007e4000c101b04 */
.L_x_42:
[----:B------:R-:W-:Y:S05]  /*1880*/  BSYNC.RECONVERGENT B0 ;  /* 0x0000000000007941 */ /* 0x000fea0003800200 */
.L_x_41:
[----:B------:R-:W-:Y:S04]  /*1890*/  BSSY.RECONVERGENT B0, `(.L_x_43) ;  /* 0x0000005000007945 */ /* 0x000fe80003800200 */
[----:B------:R-:W-:Y:S05]  /*18a0*/  @P2 BRA `(.L_x_44) ;  /* 0x00000000000c2947 */ /* 0x000fea0003800000 */
[----:B-123--:R-:W2:Y:S02]  /*18b0*/  LDG.E.64 R18, desc[UR4][R12.64] ;  /* 0x000000040c127981 */ /* 0x00eea4000c1e1b00 */
[----:B--2---:R-:W-:-:S05]  /*18c0*/  IMAD.WIDE.U32 R18, R6, 0x8, R18 ;  /* 0x0000000806127825 */ /* 0x004fca00078e0012 */
[----:B------:R4:W-:Y:S02]  /*18d0*/  STG.E.64 desc[UR4][R18.64+0x10], RZ ;  /* 0x000010ff12007986 */ /* 0x0009e4000c101b04 */
.L_x_44:
[----:B------:R-:W-:Y:S05]  /*18e0*/  BSYNC.RECONVERGENT B0 ;  /* 0x0000000000007941 */ /* 0x000fea0003800200 */
.L_x_43:
[----:B------:R-:W-:-:S05]  /*18f0*/  VIADD R11, R8, 0x3 ;  /* 0x00000003080b7836 */ /* 0x000fca0000000000 */
[----:B------:R-:W-:-:S04]  /*1900*/  ISETP.GT.AND P1, PT, R11, R10, PT ;  /* 0x0000000a0b00720c */ /* 0x000fc80003f24270 */
[----:B------:R-:W-:-:S13]  /*1910*/  ISETP.GT.OR P1, PT, R3, R16, P1 ;  /* 0x000000100300720c */ /* 0x000fda0000f24670 */
[----:B-1234-:R-:W2:Y:S01]  /*1920*/  @!P1 LDG.E.64 R18, desc[UR4][R12.64] ;  /* 0x000000040c129981 */ /* 0x01eea2000c1e1b00 */
[----:B------:R-:W-:Y:S02]  /*1930*/  VIADD R2, R2, 0x10 ;  /* 0x0000001002027836 */ /* 0x000fe40000000000 */
[----:B--2---:R-:W-:-:S05]  /*1940*/  @!P1 IMAD.WIDE.U32 R18, R6, 0x8, R18 ;  /* 0x0000000806129825 */ /* 0x004fca00078e0012 */
[----:B------:R3:W-:Y:S01]  /*1950*/  @!P1 STG.E.64 desc[UR4][R18.64+0x18], RZ ;  /* 0x000018ff12009986 */ /* 0x0007e2000c101b04 */
[----:B------:R-:W-:-:S13]  /*1960*/  ISETP.GE.AND P1, PT, R2, R7, PT ;  /* 0x000000070200720c */ /* 0x000fda0003f26270 */
[----:B---3--:R-:W-:Y:S05]  /*1970*/  @!P1 BRA `(.L_x_45) ;  /* 0xfffffff400d49947 */ /* 0x008fea000383ffff */
[----:B------:R-:W-:-:S07]  /*1980*/  IMAD.MOV.U32 R7, RZ, RZ, R5 ;  /* 0x000000ffff077224 */ /* 0x000fce00078e0005 */
.L_x_20:
[----:B------:R-:W-:-:S05]  /*1990*/  IMAD.IADD R6, R5, 0x1, -R2 ;  /* 0x0000000105067824 */ /* 0x000fca00078e0a02 */
[----:B------:R-:W-:-:S13]  /*19a0*/  ISETP.GT.AND P1, PT, R6, 0x4, PT ;  /* 0x000000040600780c */ /* 0x000fda0003f24270 */
[----:B------:R-:W-:Y:S05]  /*19b0*/  @!P1 BRA `(.L_x_46) ;  /* 0x0000000000dc9947 */ /* 0x000fea0003800000 */
[----:B------:R-:W-:-:S05]  /*19c0*/  IMAD.IADD R17, R2, 0x1, R9 ;  /* 0x0000000102117824 */ /* 0x000fca00078e0209 */
[----:B------:R-:W-:-:S04]  /*19d0*/  ISETP.GT.AND P0, PT, R17, R10, PT ;  /* 0x0000000a1100720c */ /* 0x000fc80003f04270 */
[----:B------:R-:W-:-:S13]  /*19e0*/  ISETP.LE.AND P0, PT, R3, R16, !P0 ;  /* 0x000000100300720c */ /* 0x000fda0004703270 */
[----:B------:R-:W2:Y:S01]  /*19f0*/  @P0 LDG.E.64 R6, desc[UR4][R12.64] ;  /* 0x000000040c060981 */ /* 0x000ea2000c1e1b00 */
[----:B------:R-:W-:-:S05]  /*1a00*/  VIADD R11, R17, 0x1 ;  /* 0x00000001110b7836 */ /* 0x000fca0000000000 */
[----:B------:R-:W-:-:S04]  /*1a10*/  ISETP.GT.AND P1, PT, R11, R10, PT ;  /* 0x0000000a0b00720c */ /* 0x000fc80003f24270 */
[----:B------:R-:W-:Y:S01]  /*1a20*/  ISETP.GT.OR P1, PT, R3, R16, P1 ;  /* 0x000000100300720c */ /* 0x000fe20000f24670 */
[----:B--2---:R-:W-:-:S05]  /*1a30*/  @P0 IMAD.WIDE.U32 R6, R2, 0x8, R6 ;  /* 0x0000000802060825 */ /* 0x004fca00078e0006 */
[----:B------:R1:W-:Y:S07]  /*1a40*/  @P0 STG.E.64 desc[UR4][R6.64], RZ ;  /* 0x000000ff06000986 */ /* 0x0003ee000c101b04 */
[----:B------:R-:W2:Y:S01]  /*1a50*/  @!P1 LDG.E.64 R18, desc[UR4][R12.64] ;  /* 0x000000040c129981 */ /* 0x000ea2000c1e1b00 */
[----:B------:R-:W-:-:S05]  /*1a60*/  VIADD R11, R17, 0x2 ;  /* 0x00000002110b7836 */ /* 0x000fca0000000000 */
[----:B------:R-:W-:-:S04]  /*1a70*/  ISETP.GT.AND P0, PT, R11, R10, PT ;  /* 0x0000000a0b00720c */ /* 0x000fc80003f04270 */
[----:B------:R-:W-:Y:S01]  /*1a80*/  ISETP.GT.OR P0, PT, R3, R16, P0 ;  /* 0x000000100300720c */ /* 0x000fe20000704670 */
[----:B--2---:R-:W-:-:S05]  /*1a90*/  @!P1 IMAD.WIDE.U32 R18, R2, 0x8, R18 ;  /* 0x0000000802129825 */ /* 0x004fca00078e0012 */
[----:B------:R2:W-:Y:S07]  /*1aa0*/  @!P1 STG.E.64 desc[UR4][R18.64+0x8], RZ ;  /* 0x000008ff12009986 */ /* 0x0005ee000c101b04 */
[----:B------:R-:W3:Y:S01]  /*1ab0*/  @!P0 LDG.E.64 R20, desc[UR4][R12.64] ;  /* 0x000000040c148981 */ /* 0x000ee2000c1e1b00 */
[----:B------:R-:W-:-:S05]  /*1ac0*/  VIADD R11, R17, 0x3 ;  /* 0x00000003110b7836 */ /* 0x000fca0000000000 */
[----:B------:R-:W-:-:S04]  /*1ad0*/  ISETP.GT.AND P1, PT, R11, R10, PT ;  /* 0x0000000a0b00720c */ /* 0x000fc80003f24270 */
[----:B------:R-:W-:Y:S01]  /*1ae0*/  ISETP.GT.OR P1, PT, R3, R16, P1 ;  /* 0x000000100300720c */ /* 0x000fe20000f24670 */
[C---:B-1----:R-:W-:Y:S02]  /*1af0*/  VIADD R6, R2.reuse, 0x4 ;  /* 0x0000000402067836 */ /* 0x042fe40000000000 */
[----:B---3--:R-:W-:-:S05]  /*1b00*/  @!P0 IMAD.WIDE.U32 R20, R2, 0x8, R20 ;  /* 0x0000000802148825 */ /* 0x008fca00078e0014 */
[----:B------:R1:W-:Y:S05]  /*1b10*/  @!P0 STG.E.64 desc[UR4][R20.64+0x10], RZ ;  /* 0x000010ff14008986 */ /* 0x0003ea000c101b04 */
[----:B------:R-:W3:Y:S01]  /*1b20*/  @!P1 LDG.E.64 R22, desc[UR4][R12.64] ;  /* 0x000000040c169981 */ /* 0x000ee2000c1e1b00 */
[----:B------:R-:W-:-:S04]  /*1b30*/  IADD3 R9, PT, PT, R6, R9, RZ ;  /* 0x0000000906097210 */ /* 0x000fc80007ffe0ff */
[----:B------:R-:W-:-:S04]  /*1b40*/  ISETP.GT.AND P0, PT, R9, R10, PT ;  /* 0x0000000a0900720c */ /* 0x000fc80003f04270 */
[----:B------:R-:W-:Y:S01]  /*1b50*/  ISETP.LE.AND P0, PT, R3, R16, !P0 ;  /* 0x000000100300720c */ /* 0x000fe20004703270 */
[----:B------:R-:W-:Y:S02]  /*1b60*/  VIADD R7, R9, 0x1 ;  /* 0x0000000109077836 */ /* 0x000fe40000000000 */
[----:B---3--:R-:W-:-:S05]  /*1b70*/  @!P1 IMAD.WIDE.U32 R22, R2, 0x8, R22 ;  /* 0x0000000802169825 */ /* 0x008fca00078e0016 */
[----:B------:R3:W-:Y:S05]  /*1b80*/  @!P1 STG.E.64 desc[UR4][R22.64+0x18], RZ ;  /* 0x000018ff16009986 */ /* 0x0007ea000c101b04 */
[----:B--2---:R-:W2:Y:S01]  /*1b90*/  @P0 LDG.E.64 R18, desc[UR4][R12.64] ;  /* 0x000000040c120981 */ /* 0x004ea2000c1e1b00 */
[----:B------:R-:W-:-:S04]  /*1ba0*/  ISETP.GT.AND P1, PT, R7, R10, PT ;  /* 0x0000000a0700720c */ /* 0x000fc80003f24270 */
[----:B------:R-:W-:Y:S01]  /*1bb0*/  ISETP.GT.OR P1, PT, R3, R16, P1 ;  /* 0x000000100300720c */ /* 0x000fe20000f24670 */
[----:B------:R-:W-:Y:S02]  /*1bc0*/  VIADD R7, R9, 0x2 ;  /* 0x0000000209077836 */ /* 0x000fe40000000000 */
[----:B--2---:R-:W-:-:S05]  /*1bd0*/  @P0 IMAD.WIDE.U32 R18, R6, 0x8, R18 ;  /* 0x0000000806120825 */ /* 0x004fca00078e0012 */
[----:B------:R2:W-:Y:S05]  /*1be0*/  @P0 STG.E.64 desc[UR4][R18.64], RZ ;  /* 0x000000ff12000986 */ /* 0x0005ea000c101b04 */
[----:B-1----:R-:W4:Y:S01]  /*1bf0*/  @!P1 LDG.E.64 R20, desc[UR4][R12.64] ;  /* 0x000000040c149981 */ /* 0x002f22000c1e1b00 */
[----:B------:R-:W-:-:S04]  /*1c00*/  ISETP.GT.AND P0, PT, R7, R10, PT ;  /* 0x0000000a0700720c */ /* 0x000fc80003f04270 */
[----:B------:R-:W-:Y:S01]  /*1c10*/  ISETP.GT.OR P0, PT, R3, R16, P0 ;  /* 0x000000100300720c */ /* 0x000fe20000704670 */
[----:B------:R-:W-:Y:S02]  /*1c20*/  VIADD R9, R9, 0x3 ;  /* 0x0000000309097836 */ /* 0x000fe40000000000 */
[----:B----4-:R-:W-:-:S05]  /*1c30*/  @!P1 IMAD.WIDE.U32 R20, R6, 0x8, R20 ;  /* 0x0000000806149825 */ /* 0x010fca00078e0014 */
[----:B------:R2:W-:Y:S05]  /*1c40*/  @!P1 STG.E.64 desc[UR4][R20.64+0x8], RZ ;  /* 0x000008ff14009986 */ /* 0x0005ea000c101b04 */
[----:B---3--:R-:W3:Y:S01]  /*1c50*/  @!P0 LDG.E.64 R22, desc[UR4][R12.64] ;  /* 0x000000040c168981 */ /* 0x008ee2000c1e1b00 */
[----:B------:R-:W-:Y:S01]  /*1c60*/  ISETP.GT.AND P1, PT, R9, R10, PT ;  /* 0x0000000a0900720c */ /* 0x000fe20003f24270 */
[----:B------:R-:W-:Y:S03]  /*1c70*/  BSSY.RECONVERGENT B0, `(.L_x_47) ;  /* 0x0000009000007945 */ /* 0x000fe60003800200 */
[----:B------:R-:W-:Y:S01]  /*1c80*/  ISETP.GT.OR P1, PT, R3, R16, P1 ;  /* 0x000000100300720c */ /* 0x000fe20000f24670 */
[----:B---3--:R-:W-:-:S05]  /*1c90*/  @!P0 IMAD.WIDE.U32 R22, R6, 0x8, R22 ;  /* 0x0000000806168825 */ /* 0x008fca00078e0016 */
[----:B------:R2:W-:Y:S01]  /*1ca0*/  @!P0 STG.E.64 desc[UR4][R22.64+0x10], RZ ;  /* 0x000010ff16008986 */ /* 0x0005e2000c101b04 */
[----:B------:R-:W-:-:S06]  /*1cb0*/  PLOP3.LUT P0, PT, PT, PT, PT, 0x8, 0x80 ;  /* 0x000000000080781c */ /* 0x000fcc0003f0e170 */
[----:B------:R-:W-:Y:S07]  /*1cc0*/  @P1 BRA `(.L_x_48) ;  /* 0x00000000000c1947 */ /* 0x000fee0003800000 */
[----:B------:R-:W3:Y:S02]  /*1cd0*/  LDG.E.64 R8, desc[UR4][R12.64] ;  /* 0x000000040c087981 */ /* 0x000ee4000c1e1b00 */
[----:B---3--:R-:W-:-:S05]  /*1ce0*/  IMAD.WIDE.U32 R8, R6, 0x8, R8 ;  /* 0x0000000806087825 */ /* 0x008fca00078e0008 */
[----:B------:R1:W-:Y:S02]  /*1cf0*/  STG.E.64 desc[UR4][R8.64+0x18], RZ ;  /* 0x000018ff08007986 */ /* 0x0003e4000c101b04 */
.L_x_48:
[----:B------:R-:W-:Y:S05]  /*1d00*/  BSYNC.RECONVERGENT B0 ;  /* 0x0000000000007941 */ /* 0x000fea0003800200 */
.L_x_47:
[----:B------:R-:W-:Y:S02]  /*1d10*/  IMAD.MOV.U32 R7, RZ, RZ, R5 ;  /* 0x000000ffff077224 */ /* 0x000fe400078e0005 */
[----:B------:R-:W-:-:S07]  /*1d20*/  VIADD R2, R6, 0x4 ;  /* 0x0000000406027836 */ /* 0x000fce0000000000 */
.L_x_46:
[----:B------:R-:W-:-:S13]  /*1d30*/  ISETP.EQ.AND P1, PT, R2, R5, PT ;  /* 0x000000050200720c */ /* 0x000fda0003f22270 */
[----:B------:R-:W-:Y:S05]  /*1d40*/  @!P0 BRA P1, `(.L_x_12) ;  /* 0x0000000000a48947 */ /* 0x000fea0000800000 */
.L_x_19:
[----:B---3--:R-:W3:Y:S01]  /*1d50*/  LDCU UR7, c[0x0][0x38c] ;  /* 0x00007180ff0777ac */ /* 0x008ee20008000800 */
[----:B------:R-:W-:Y:S01]  /*1d60*/  BSSY.RECONVERGENT B0, `(.L_x_49) ;  /* 0x0000011000007945 */ /* 0x000fe20003800200 */
[----:B---3--:R-:W-:-:S04]  /*1d70*/  VIADD R16, R2, UR7 ;  /* 0x0000000702107c36 */ /* 0x008fc80008000000 */
[C---:B------:R-:W-:Y:S01]  /*1d80*/  VIADD R10, R16.reuse, 0x1 ;  /* 0x00000001100a7836 */ /* 0x040fe20000000000 */
[CC--:B0-----:R-:W-:Y:S01]  /*1d90*/  ISETP.GT.AND P0, PT, R16.reuse, R15.reuse, PT ;  /* 0x0000000f1000720c */ /* 0x0c1fe20003f04270 */
[C---:B-1----:R-:W-:Y:S02]  /*1da0*/  VIADD R8, R16.reuse, 0x2 ;  /* 0x0000000210087836 */ /* 0x042fe40000000000 */
[----:B----4-:R-:W-:Y:S01]  /*1db0*/  VIADD R6, R16, 0x3 ;  /* 0x0000000310067836 */ /* 0x010fe20000000000 */
        /* <DEDUP_REMOVED lines=8> */
[----:B------:R-:W3:Y:S02]  /*1e40*/  LDG.E.64 R6, desc[UR4][R12.64] ;  /* 0x000000040c067981 */ /* 0x000ee4000c1e1b00 */
[----:B---3--:R-:W-:-:S05]  /*1e50*/  IMAD.WIDE.U32 R6, R2, 0x8, R6 ;  /* 0x0000000802067825 */ /* 0x008fca00078e0006 */
[----:B------:R0:W-:Y:S02]  /*1e60*/  STG.E.64 desc[UR4][R6.64], RZ ;  /* 0x000000ff06007986 */ /* 0x0001e4000c101b04 */
.L_x_50:
[----:B------:R-:W-:Y:S05]  /*1e70*/  BSYNC.RECONVERGENT B0 ;  /* 0x0000000000007941 */ /* 0x000fea0003800200 */
.L_x_49:
[----:B------:R-:W-:Y:S04]  /*1e80*/  BSSY.RECONVERGENT B0, `(.L_x_51) ;  /* 0x0000005000007945 */ /* 0x000fe80003800200 */
[----:B------:R-:W-:Y:S05]  /*1e90*/  @P3 BRA `(.L_x_52) ;  /* 0x00000000000c3947 */ /* 0x000fea0003800000 */
[----:B0-----:R-:W3:Y:S02]  /*1ea0*/  LDG.E.64 R6, desc[UR4][R12.64] ;  /* 0x000000040c067981 */ /* 0x001ee4000c1e1b00 */
[----:B---3--:R-:W-:-:S05]  /*1eb0*/  IMAD.WIDE.U32 R6, R2, 0x8, R6 ;  /* 0x0000000802067825 */ /* 0x008fca00078e0006 */
[----:B------:R1:W-:Y:S02]  /*1ec0*/  STG.E.64 desc[UR4][R6.64+0x8], RZ ;  /* 0x000008ff06007986 */ /* 0x0003e4000c101b04 */
.L_x_52:
[----:B------:R-:W-:Y:S05]  /*1ed0*/  BSYNC.RECONVERGENT B0 ;  /* 0x0000000000007941 */ /* 0x000fea0003800200 */
.L_x_51:
[----:B------:R-:W-:Y:S04]  /*1ee0*/  BSSY.RECONVERGENT B0, `(.L_x_53) ;  /* 0x0000005000007945 */ /* 0x000fe80003800200 */
[----:B------:R-:W-:Y:S05]  /*1ef0*/  @P2 BRA `(.L_x_54) ;  /* 0x00000000000c2947 */ /* 0x000fea0003800000 */
[----:B01----:R-:W3:Y:S02]  /*1f00*/  LDG.E.64 R6, desc[UR4][R12.64] ;  /* 0x000000040c067981 */ /* 0x003ee4000c1e1b00 */
[----:B---3--:R-:W-:-:S05]  /*1f10*/  IMAD.WIDE.U32 R6, R2, 0x8, R6 ;  /* 0x0000000802067825 */ /* 0x008fca00078e0006 */
[----:B------:R3:W-:Y:S02]  /*1f20*/  STG.E.64 desc[UR4][R6.64+0x10], RZ ;  /* 0x000010ff06007986 */ /* 0x0007e4000c101b04 */
.L_x_54:
[----:B------:R-:W-:Y:S05]  /*1f30*/  BSYNC.RECONVERGENT B0 ;  /* 0x0000000000007941 */ /* 0x000fea0003800200 */
.L_x_53:
[----:B------:R-:W-:Y:S04]  /*1f40*/  BSSY.RECONVERGENT B0, `(.L_x_55) ;  /* 0x0000005000007945 */ /* 0x000fe80003800200 */
[----:B------:R-:W-:Y:S05]  /*1f50*/  @P1 BRA `(.L_x_56) ;  /* 0x00000000000c1947 */ /* 0x000fea0003800000 */
[----:B01-3--:R-:W3:Y:S02]  /*1f60*/  LDG.E.64 R6, desc[UR4][R12.64] ;  /* 0x000000040c067981 */ /* 0x00bee4000c1e1b00 */
[----:B---3--:R-:W-:-:S05]  /*1f70*/  IMAD.WIDE.U32 R6, R2, 0x8, R6 ;  /* 0x0000000802067825 */ /* 0x008fca00078e0006 */
[----:B------:R4:W-:Y:S02]  /*1f80*/  STG.E.64 desc[UR4][R6.64+0x18], RZ ;  /* 0x000018ff06007986 */ /* 0x0009e4000c101b04 */
.L_x_56:
[----:B------:R-:W-:Y:S05]  /*1f90*/  BSYNC.RECONVERGENT B0 ;  /* 0x0000000000007941 */ /* 0x000fea0003800200 */
.L_x_55:
[----:B------:R-:W-:-:S05]  /*1fa0*/  VIADD R2, R2, 0x4 ;  /* 0x0000000402027836 */ /* 0x000fca0000000000 */
[----:B------:R-:W-:-:S13]  /*1fb0*/  ISETP.NE.AND P0, PT, R2, R5, PT ;  /* 0x000000050200720c */ /* 0x000fda0003f05270 */
[----:B------:R-:W-:Y:S05]  /*1fc0*/  @P0 BRA `(.L_x_19) ;  /* 0xfffffffc00600947 */ /* 0x000fea000383ffff */
[----:B01-34-:R-:W-:-:S07]  /*1fd0*/  IMAD.MOV.U32 R7, RZ, RZ, R5 ;  /* 0x000000ffff077224 */ /* 0x01bfce00078e0005 */
.L_x_12:
[----:B------:R-:W-:-:S13]  /*1fe0*/  ISETP.NE.AND P0, PT, R4, RZ, PT ;  /* 0x000000ff0400720c */ /* 0x000fda0003f05270 */
[----:B------:R-:W-:Y:S05]  /*1ff0*/  @!P0 BRA `(.L_x_57) ;  /* 0x0000000000748947 */ /* 0x000fea0003800000 */
[----:B------:R-:W3:Y:S01]  /*2000*/  LDC.64 R10, c[0x0][0x380] ;  /* 0x0000e000ff0a7b82 */ /* 0x000ee20000000a00 */
[----:B------:R-:W4:Y:S01]  /*2010*/  LDCU UR7, c[0x0][0x38c] ;  /* 0x00007180ff0777ac */ /* 0x000f220008000800 */
[----:B------:R-:W-:Y:S01]  /*2020*/  BSSY.RECONVERGENT B0, `(.L_x_58) ;  /* 0x0000009000007945 */ /* 0x000fe20003800200 */
[----:B------:R-:W-:Y:S01]  /*2030*/  ISETP.NE.AND P1, PT, R4, 0x1, PT ;  /* 0x000000010400780c */ /* 0x000fe20003f25270 */
[----:B----4-:R-:W-:-:S05]  /*2040*/  VIADD R6, R7, UR7 ;  /* 0x0000000707067c36 */ /* 0x010fca0008000000 */
[----:B---3--:R-:W-:-:S04]  /*2050*/  ISETP.GT.AND P0, PT, R6, R11, PT ;  /* 0x0000000b0600720c */ /* 0x008fc80003f04270 */
[----:B------:R-:W-:-:S13]  /*2060*/  ISETP.GT.OR P0, PT, R3, R10, P0 ;  /* 0x0000000a0300720c */ /* 0x000fda0000704670 */
[----:B------:R-:W-:Y:S05]  /*2070*/  @P0 BRA `(.L_x_59) ;  /* 0x00000000000c0947 */ /* 0x000fea0003800000 */
[----:B-1----:R-:W3:Y:S02]  /*2080*/  LDG.E.64 R8, desc[UR4][R12.64] ;  /* 0x000000040c087981 */ /* 0x002ee4000c1e1b00 */
[----:B---3--:R-:W-:-:S05]  /*2090*/  IMAD.WIDE.U32 R8, R7, 0x8, R8 ;  /* 0x0000000807087825 */ /* 0x008fca00078e0008 */
[----:B------:R3:W-:Y:S02]  /*20a0*/  STG.E.64 desc[UR4][R8.64], RZ ;  /* 0x000000ff08007986 */ /* 0x0007e4000c101b04 */
.L_x_59:
[----:B------:R-:W-:Y:S05]  /*20b0*/  BSYNC.RECONVERGENT B0 ;  /* 0x0000000000007941 */ /* 0x000fea0003800200 */
.L_x_58:
[----:B------:R-:W-:Y:S04]  /*20c0*/  BSSY.RECONVERGENT B0, `(.L_x_57) ;  /* 0x0000010000007945 */ /* 0x000fe80003800200 */
[----:B------:R-:W-:Y:S05]  /*20d0*/  @!P1 BRA `(.L_x_60) ;  /* 0x0000000000389947 */ /* 0x000fea0003800000 */
[----:B------:R-:W-:-:S05]  /*20e0*/  VIADD R2, R6, 0x1 ;  /* 0x0000000106027836 */ /* 0x000fca0000000000 */
[----:B------:R-:W-:-:S04]  /*20f0*/  ISETP.GT.AND P0, PT, R2, R11, PT ;  /* 0x0000000b0200720c */ /* 0x000fc80003f04270 */
[----:B------:R-:W-:-:S13]  /*2100*/  ISETP.GT.OR P0, PT, R3, R10, P0 ;  /* 0x0000000a0300720c */ /* 0x000fda0000704670 */
[----:B-1-3--:R-:W3:Y:S01]  /*2110*/  @!P0 LDG.E.64 R8, desc[UR4][R12.64] ;  /* 0x000000040c088981 */ /* 0x00aee2000c1e1b00 */
[----:B------:R-:W-:Y:S02]  /*2120*/  VIADD R2, R6, 0x2 ;  /* 0x0000000206027836 */ /* 0x000fe40000000000 */
[----:B---3--:R-:W-:-:S05]  /*2130*/  @!P0 IMAD.WIDE.U32 R8, R7, 0x8, R8 ;  /* 0x0000000807088825 */ /* 0x008fca00078e0008 */
[----:B------:R4:W-:Y:S01]  /*2140*/  @!P0 STG.E.64 desc[UR4][R8.64+0x8], RZ ;  /* 0x000008ff08008986 */ /* 0x0009e2000c101b04 */
[----:B------:R-:W-:-:S04]  /*2150*/  ISETP.GT.AND P0, PT, R2, R11, PT ;  /* 0x0000000b0200720c */ /* 0x000fc80003f04270 */
[----:B------:R-:W-:-:S04]  /*2160*/  ISETP.GT.OR P0, PT, R3, R10, P0 ;  /* 0x0000000a0300720c */ /* 0x000fc80000704670 */
[----:B------:R-:W-:-:S13]  /*2170*/  ISETP.EQ.OR P0, PT, R4, 0x2, P0 ;  /* 0x000000020400780c */ /* 0x000fda0000702670 */
[----:B----4-:R-:W-:Y:S05]  /*2180*/  @P0 BRA `(.L_x_60) ;  /* 0x00000000000c0947 */ /* 0x010fea0003800000 */
[----:B------:R-:W3:Y:S02]  /*2190*/  LDG.E.64 R12, desc[UR4][R12.64] ;  /* 0x000000040c0c7981 */ /* 0x000ee4000c1e1b00 */
[----:B---3--:R-:W-:-:S05]  /*21a0*/  IMAD.WIDE.U32 R2, R7, 0x8, R12 ;  /* 0x0000000807027825 */ /* 0x008fca00078e000c */
[----:B------:R4:W-:Y:S02]  /*21b0*/  STG.E.64 desc[UR4][R2.64+0x10], RZ ;  /* 0x000010ff02007986 */ /* 0x0009e4000c101b04 */
.L_x_60:
[----:B------:R-:W-:Y:S05]  /*21c0*/  BSYNC.RECONVERGENT B0 ;  /* 0x0000000000007941 */ /* 0x000fea0003800200 */
.L_x_57:
[----:B------:R-:W5:Y:S01]  /*21d0*/  LDCU UR7, c[0x0][0x380] ;  /* 0x00007000ff0777ac */ /* 0x000f620008000800 */
[----:B------:R-:W-:-:S05]  /*21e0*/  VIADD R0, R0, UR6 ;  /* 0x0000000600007c36 */ /* 0x000fca0008000000 */
[----:B-----5:R-:W-:-:S13]  /*21f0*/  ISETP.GE.AND P0, PT, R0, UR7, PT ;  /* 0x0000000700007c0c */ /* 0x020fda000bf06270 */
[----:B------:R-:W-:Y:S05]  /*2200*/  @!P0 BRA `(.L_x_61) ;  /* 0xffffffe800d88947 */ /* 0x000fea000383ffff */
[----:B------:R-:W-:Y:S05]  /*2210*/  EXIT ;  /* 0x000000000000794d */ /* 0x000fea0003800000 */
.L_x_0:
[C---:B------:R-:W-:Y:S01]  /*2220*/  VIADD R2, R5.reuse, 0xffffffff ;  /* 0xffffffff05027836 */ /* 0x040fe20000000000 */
[C---:B------:R-:W-:Y:S01]  /*2230*/  LOP3.LUT R18, R5.reuse, 0x3, RZ, 0xc0, !PT ;  /* 0x0000000305127812 */ /* 0x040fe200078ec0ff */
[----:B------:R-:W0:Y:S01]  /*2240*/  LDCU UR10, c[0x0][0x38c] ;  /* 0x00007180ff0a77ac */ /* 0x000e220008000800 */
[----:B------:R-:W-:Y:S02]  /*2250*/  LOP3.LUT R8, R5, 0x7ffffffc, RZ, 0xc0, !PT ;  /* 0x7ffffffc05087812 */ /* 0x000fe400078ec0ff */
[----:B------:R-:W-:-:S13]  /*2260*/  ISETP.GE.U32.AND P6, PT, R2, 0x3, PT ;  /* 0x000000030200780c */ /* 0x000fda0003fc6070 */
.L_x_107:
[----:B-1----:R-:W1:Y:S01]  /*2270*/  LDC.64 R2, c[0x0][0x3a0] ;  /* 0x0000e800ff027b82 */ /* 0x002e620000000a00 */
[----:B--2---:R-:W2:Y:S01]  /*2280*/  LDCU UR7, c[0x0][0x388] ;  /* 0x00007100ff0777ac */ /* 0x004ea20008000800 */
[----:B------:R-:W-:Y:S02]  /*2290*/  IMAD.MOV.U32 R7, RZ, RZ, RZ ;  /* 0x000000ffff077224 */ /* 0x000fe400078e00ff */
[C---:B--2---:R-:W-:Y:S02]  /*22a0*/  VIADD R9, R0.reuse, UR7 ;  /* 0x0000000700097c36 */ /* 0x044fe40008000000 */
[----:B-1----:R-:W-:Y:S01]  /*22b0*/  IMAD.WIDE.U32 R2, R0, 0x8, R2 ;  /* 0x0000000800027825 */ /* 0x002fe200078e0002 */
[----:B0--34-:R-:W-:Y:S06]  /*22c0*/  @!P6 BRA `(.L_x_62) ;  /* 0x000000100000e947 */ /* 0x019fec0003800000 */
[----:B------:R-:W1:Y:S01]  /*22d0*/  LDC.64 R4, c[0x0][0x380] ;  /* 0x0000e000ff047b82 */ /* 0x000e620000000a00 */
[----:B------:R-:W-:Y:S01]  /*22e0*/  ISETP.GT.AND P0, PT, R8, RZ, PT ;  /* 0x000000ff0800720c */ /* 0x000fe20003f04270 */
[----:B------:R-:W-:-:S12]  /*22f0*/  IMAD.MOV.U32 R11, RZ, RZ, RZ ;  /* 0x000000ffff0b7224 */ /* 0x000fd800078e00ff */
[----:B------:R-:W-:Y:S05]  /*2300*/  @!P0 BRA `(.L_x_63) ;  /* 0x0000000c00508947 */ /* 0x000fea0003800000 */
[----:B------:R-:W-:Y:S01]  /*2310*/  IMAD.IADD R6, R8, 0x1, -R11 ;  /* 0x0000000108067824 */ /* 0x000fe200078e0a0b */
[----:B------:R-:W-:-:S04]  /*2320*/  PLOP3.LUT P0, PT, PT, PT, PT, 0x80, 0x8 ;  /* 0x000000000008781c */ /* 0x000fc80003f0f070 */
[----:B------:R-:W-:-:S13]  /*2330*/  ISETP.GT.AND P1, PT, R6, 0xc, PT ;  /* 0x0000000c0600780c */ /* 0x000fda0003f24270 */
[----:B------:R-:W-:Y:S05]  /*2340*/  @!P1 BRA `(.L_x_64) ;  /* 0x0000000800489947 */ /* 0x000fea0003800000 */
[----:B------:R-:W2:Y:S01]  /*2350*/  LDC R10, c[0x0][0x38c] ;  /* 0x0000e300ff0a7b82 */ /* 0x000ea20000000800 */
[----:B------:R-:W-:Y:S01]  /*2360*/  PLOP3.LUT P0, PT, PT, PT, PT, 0x8, 0x80 ;  /* 0x000000000080781c */ /* 0x000fe20003f0e170 */
[----:B------:R-:W-:-:S06]  /*2370*/  VIADD R12, R8, 0xfffffff4 ;  /* 0xfffffff4080c7836 */ /* 0x000fcc0000000000 */
[----:B------:R-:W3:Y:S06]  /*2380*/  LDC.64 R6, c[0x0][0x380] ;  /* 0x0000e000ff067b82 */ /* 0x000eec0000000a00 */
.L_x_91:
[----:B--2---:R-:W-:Y:S01]  /*2390*/  IADD3 R22, PT, PT, R11, R10, RZ ;  /* 0x0000000a0b167210 */ /* 0x004fe20007ffe0ff */
[----:B------:R-:W-:Y:S03]  /*23a0*/  BSSY.RECONVERGENT B0, `(.L_x_65) ;  /* 0x0000010000007945 */ /* 0x000fe60003800200 */
[CC--:B---3--:R-:W-:Y:S01]  /*23b0*/  ISETP.GT.AND P2, PT, R22.reuse, R7.reuse, PT ;  /* 0x000000071600720c */ /* 0x0c8fe20003f44270 */
[C---:B----4-:R-:W-:Y:S02]  /*23c0*/  VIADD R14, R22.reuse, 0x1 ;  /* 0x00000001160e7836 */ /* 0x050fe40000000000 */
[C---:B0-----:R-:W-:Y:S01]  /*23d0*/  VIADD R16, R22.reuse, 0x2 ;  /* 0x0000000216107836 */ /* 0x041fe20000000000 */
[----:B------:R-:W-:Y:S01]  /*23e0*/  ISETP.GT.OR P2, PT, R9, R6, P2 ;  /* 0x000000060900720c */ /* 0x000fe20001744670 */
[----:B------:R-:W-:Y:S01]  /*23f0*/  VIADD R20, R22, 0x3 ;  /* 0x0000000316147836 */ /* 0x000fe20000000000 */
[----:B------:R-:W-:-:S02]  /*2400*/  ISETP.GT.AND P3, PT, R14, R7, PT ;  /* 0x000000070e00720c */ /* 0x000fc40003f64270 */
[-C--:B------:R-:W-:Y:S02]  /*2410*/  ISETP.GT.AND P1, PT, R16, R7.reuse, PT ;  /* 0x000000071000720c */ /* 0x080fe40003f24270 */
[----:B------:R-:W-:Y:S02]  /*2420*/  ISETP.GT.AND P4, PT, R20, R7, PT ;  /* 0x000000071400720c */ /* 0x000fe40003f84270 */
[CC--:B------:R-:W-:Y:S02]  /*2430*/  ISETP.GT.OR P3, PT, R9.reuse, R6.reuse, P3 ;  /* 0x000000060900720c */ /* 0x0c0fe40001f64670 */
[CC--:B------:R-:W-:Y:S02]  /*2440*/  ISETP.GT.OR P1, PT, R9.reuse, R6.reuse, P1 ;  /* 0x000000060900720c */ /* 0x0c0fe40000f24670 */
[----:B------:R-:W-:Y:S01]  /*2450*/  ISETP.GT.OR P4, PT, R9, R6, P4 ;  /* 0x000000060900720c */ /* 0x000fe20002784670 */
[----:B------:R-:W-:-:S12]  /*2460*/  @P2 BRA `(.L_x_66) ;  /* 0x00000000000c2947 */ /* 0x000fd80003800000 */
[----:B------:R-:W2:Y:S02]  /*2470*/  LDG.E.64 R14, desc[UR4][R2.64] ;  /* 0x00000004020e7981 */ /* 0x000ea4000c1e1b00 */
[----:B--2---:R-:W-:-:S05]  /*2480*/  IMAD.WIDE.U32 R14, R11, 0x8, R14 ;  /* 0x000000080b0e7825 */ /* 0x004fca00078e000e */
[----:B------:R2:W-:Y:S02]  /*2490*/  STG.E.64 desc[UR4][R14.64], RZ ;  /* 0x000000ff0e007986 */ /* 0x0005e4000c101b04 */
.L_x_66:
[----:B0-----:R-:W-:Y:S05]  /*24a0*/  BSYNC.RECONVERGENT B0 ;  /* 0x0000000000007941 */ /* 0x001fea0003800200 */
.L_x_65:
[----:B------:R-:W-:Y:S04]  /*24b0*/  BSSY.RECONVERGENT B0, `(.L_x_67) ;  /* 0x0000005000007945 */ /* 0x000fe80003800200 */
[----:B------:R-:W-:Y:S05]  /*24c0*/  @P3 BRA `(.L_x_68) ;  /* 0x00000000000c3947 */ /* 0x000fea0003800000 */
[----:B--2---:R-:W2:Y:S02]  /*24d0*/  LDG.E.64 R14, desc[UR4][R2.64] ;  /* 0x00000004020e7981 */ /* 0x004ea4000c1e1b00 */
[----:B--2---:R-:W-:-:S05]  /*24e0*/  IMAD.WIDE.U32 R14, R11, 0x8, R14 ;  /* 0x000000080b0e7825 */ /* 0x004fca00078e000e */
[----:B------:R0:W-:Y:S02]  /*24f0*/  STG.E.64 desc[UR4][R14.64+0x8], RZ ;  /* 0x000008ff0e007986 */ /* 0x0001e4000c101b04 */
.L_x_68:
[----:B------:R-:W-:Y:S05]  /*2500*/  BSYNC.RECONVERGENT B0 ;  /* 0x0000000000007941 */ /* 0x000fea0003800200 */
.L_x_67:
[----:B------:R-:W-:Y:S04]  /*2510*/  BSSY.RECONVERGENT B0, `(.L_x_69) ;  /* 0x0000005000007945 */ /* 0x000fe80003800200 */
[----:B------:R-:W-:Y:S05]  /*2520*/  @P1 BRA `(.L_x_70) ;  /* 0x00000000000c1947 */ /* 0x000fea0003800000 */
[----:B0-2---:R-:W2:Y:S02]  /*2530*/  LDG.E.64 R14, desc[UR4][R2.64] ;  /* 0x00000004020e7981 */ /* 0x005ea4000c1e1b00 */
[----:B--2---:R-:W-:-:S05]  /*2540*/  IMAD.WIDE.U32 R14, R11, 0x8, R14 ;  /* 0x000000080b0e7825 */ /* 0x004fca00078e000e */
[----:B------:R3:W-:Y:S02]  /*2550*/  STG.E.64 desc[UR4][R14.64+0x10], RZ ;  /* 0x000010ff0e007986 */ /* 0x0007e4000c101b04 */
.L_x_70:
[----:B------:R-:W-:Y:S05]  /*2560*/  BSYNC.RECONVERGENT B0 ;  /* 0x0000000000007941 */ /* 0x000fea0003800200 */
.L_x_69:
[----:B0-23--:R-:W2:Y:S01]  /*2570*/  @!P4 LDG.E.64 R14, desc[UR4][R2.64] ;  /* 0x00000004020ec981 */ /* 0x00dea2000c1e1b00 */
[----:B------:R-:W-:Y:S01]  /*2580*/  VIADD R13, R11, 0x4 ;  /* 0x000000040b0d7836 */ /* 0x000fe20000000000 */
[----:B------:R-:W-:Y:S03]  /*2590*/  BSSY.RECONVERGENT B0, `(.L_x_71) ;  /* 0x0000013000007945 */ /* 0x000fe60003800200 */
[----:B------:R-:W-:-:S04]  /*25a0*/  IMAD.IADD R24, R13, 0x1, R10 ;  /* 0x000000010d187824 */ /* 0x000fc800078e020a */
[C---:B------:R-:W-:Y:S01]  /*25b0*/  VIADD R16, R24.reuse, 0x1 ;  /* 0x0000000118107836 */ /* 0x040fe20000000000 */
[CC--:B------:R-:W-:Y:S01]  /*25c0*/  ISETP.GT.AND P5, PT, R24.reuse, R7.reuse, PT ;  /* 0x000000071800720c */ /* 0x0c0fe20003fa4270 */
[C---:B------:R-:W-:Y:S02]  /*25d0*/  VIADD R20, R24.reuse, 0x2 ;  /* 0x0000000218147836 */ /* 0x040fe40000000000 */
[----:B------:R-:W-:Y:S01]  /*25e0*/  VIADD R22, R24, 0x3 ;  /* 0x0000000318167836 */ /* 0x000fe20000000000 */
[----:B------:R-:W-:Y:S02]  /*25f0*/  ISETP.GT.OR P5, PT, R9, R6, P5 ;  /* 0x000000060900720c */ /* 0x000fe40002fa4670 */
        /* <DEDUP_REMOVED lines=8> */
[----:B------:R-:W-:Y:S06]  /*2680*/  @P5 BRA `(.L_x_72) ;  /* 0x00000000000c5947 */ /* 0x000fec0003800000 */
[----:B0-----:R-:W2:Y:S02]  /*2690*/  LDG.E.64 R14, desc[UR4][R2.64] ;  /* 0x00000004020e7981 */ /* 0x001ea4000c1e1b00 */
[----:B--2---:R-:W-:-:S05]  /*26a0*/  IMAD.WIDE.U32 R14, R13, 0x8, R14 ;  /* 0x000000080d0e7825 */ /* 0x004fca00078e000e */
[----:B------:R2:W-:Y:S02]  /*26b0*/  STG.E.64 desc[UR4][R14.64], RZ ;  /* 0x000000ff0e007986 */ /* 0x0005e4000c101b04 */
.L_x_72:
[----:B------:R-:W-:Y:S05]  /*26c0*/  BSYNC.RECONVERGENT B0 ;  /* 0x0000000000007941 */ /* 0x000fea0003800200 */
.L_x_71:
[----:B------:R-:W-:Y:S04]  /*26d0*/  BSSY.RECONVERGENT B0, `(.L_x_73) ;  /* 0x0000005000007945 */ /* 0x000fe80003800200 */
[----:B------:R-:W-:Y:S05]  /*26e0*/  @P3 BRA `(.L_x_74) ;  /* 0x00000000000c3947 */ /* 0x000fea0003800000 */
[----:B0-2---:R-:W2:Y:S02]  /*26f0*/  LDG.E.64 R14, desc[UR4][R2.64] ;  /* 0x00000004020e7981 */ /* 0x005ea4000c1e1b00 */
[----:B--2---:R-:W-:-:S05]  /*2700*/  IMAD.WIDE.U32 R14, R13, 0x8, R14 ;  /* 0x000000080d0e7825 */ /* 0x004fca00078e000e */
[----:B------:R3:W-:Y:S02]  /*2710*/  STG.E.64 desc[UR4][R14.64+0x8], RZ ;  /* 0x000008ff0e007986 */ /* 0x0007e4000c101b04 */
.L_x_74:
[----:B------:R-:W-:Y:S05]  /*2720*/  BSYNC.RECONVERGENT B0 ;  /* 0x0000000000007941 */ /* 0x000fea0003800200 */
.L_x_73:
[----:B------:R-:W-:Y:S04]  /*2730*/  BSSY.RECONVERGENT B0, `(.L_x_75) ;  /* 0x0000005000007945 */ /* 0x000fe80003800200 */
[----:B------:R-:W-:Y:S05]  /*2740*/  @P2 BRA `(.L_x_76) ;  /* 0x00000000000c2947 */ /* 0x000fea0003800000 */
[----:B0-23--:R-:W2:Y:S02]  /*2750*/  LDG.E.64 R14, desc[UR4][R2.64] ;  /* 0x00000004020e7981 */ /* 0x00dea4000c1e1b00 */
[----:B--2---:R-:W-:-:S05]  /*2760*/  IMAD.WIDE.U32 R14, R13, 0x8, R14 ;  /* 0x000000080d0e7825 */ /* 0x004fca00078e000e */
[----:B------:R4:W-:Y:S02]  /*2770*/  STG.E.64 desc[UR4][R14.64+0x10], RZ ;  /* 0x000010ff0e007986 */ /* 0x0009e4000c101b04 */
.L_x_76:
[----:B------:R-:W-:Y:S05]  /*2780*/  BSYNC.RECONVERGENT B0 ;  /* 0x0000000000007941 */ /* 0x000fea0003800200 */
.L_x_75:
[----:B------:R-:W5:Y:S01]  /*2790*/  @!P1 LDG.E.64 R16, desc[UR4][R2.64] ;  /* 0x0000000402109981 */ /* 0x000f62000c1e1b00 */
[----:B0-234-:R-:W-:Y:S01]  /*27a0*/  VIADD R15, R11, 0x8 ;  /* 0x000000080b0f7836 */ /* 0x01dfe20000000000 */
        /* <DEDUP_REMOVED lines=13> */
[----:B-----5:R-:W-:-:S05]  /*2880*/  @!P1 IMAD.WIDE.U32 R16, R13, 0x8, R16 ;  /* 0x000000080d109825 */ /* 0x020fca00078e0010 */
[----:B------:R0:W-:Y:S01]  /*2890*/  @!P1 STG.E.64 desc[UR4][R16.64+0x18], RZ ;  /* 0x000018ff10009986 */ /* 0x0001e2000c101b04 */
[----:B------:R-:W-:Y:S06]  /*28a0*/  @P4 BRA `(.L_x_78) ;  /* 0x00000000000c4947 */ /* 0x000fec0003800000 */
[----:B0-----:R-:W2:Y:S02]  /*28b0*/  LDG.E.64 R16, desc[UR4][R2.64] ;  /* 0x0000000402107981 */ /* 0x001ea4000c1e1b00 */
[----:B--2---:R-:W-:-:S05]  /*28c0*/  IMAD.WIDE.U32 R16, R15, 0x8, R16 ;  /* 0x000000080f107825 */ /* 0x004fca00078e0010 */
[----:B------:R2:W-:Y:S02]  /*28d0*/  STG.E.64 desc[UR4][R16.64], RZ ;  /* 0x000000ff10007986 */ /* 0x0005e4000c101b04 */
.L_x_78:
[----:B------:R-:W-:Y:S05]  /*28e0*/  BSYNC.RECONVERGENT B0 ;  /* 0x0000000000007941 */ /* 0x000fea0003800200 */
.L_x_77:
[----:B------:R-:W-:Y:S04]  /*28f0*/  BSSY.RECONVERGENT B0, `(.L_x_79) ;  /* 0x0000005000007945 */ /* 0x000fe80003800200 */
[----:B------:R-:W-:Y:S05]  /*2900*/  @P3 BRA `(.L_x_80) ;  /* 0x00000000000c3947 */ /* 0x000fea0003800000 */
[----:B0-2---:R-:W2:Y:S02]  /*2910*/  LDG.E.64 R16, desc[UR4][R2.64] ;  /* 0x0000000402107981 */ /* 0x005ea4000c1e1b00 */
[----:B--2---:R-:W-:-:S05]  /*2920*/  IMAD.WIDE.U32 R16, R15, 0x8, R16 ;  /* 0x000000080f107825 */ /* 0x004fca00078e0010 */
[----:B------:R3:W-:Y:S02]  /*2930*/  STG.E.64 desc[UR4][R16.64+0x8], RZ ;  /* 0x000008ff10007986 */ /* 0x0007e4000c101b04 */
.L_x_80:
[----:B------:R-:W-:Y:S05]  /*2940*/  BSYNC.RECONVERGENT B0 ;  /* 0x0000000000007941 */ /* 0x000fea0003800200 */
.L_x_79:
[----:B------:R-:W-:Y:S04]  /*2950*/  BSSY.RECONVERGENT B0, `(.L_x_81) ;  /* 0x0000005000007945 */ /* 0x000fe80003800200 */
[----:B------:R-:W-:Y:S05]  /*2960*/  @P2 BRA `(.L_x_82) ;  /* 0x00000000000c2947 */ /* 0x000fea0003800000 */
[----:B0-23--:R-:W2:Y:S02]  /*2970*/  LDG.E.64 R16, desc[UR4][R2.64] ;  /* 0x0000000402107981 */ /* 0x00dea4000c1e1b00 */
[----:B--2---:R-:W-:-:S05]  /*2980*/  IMAD.WIDE.U32 R16, R15, 0x8, R16 ;  /* 0x000000080f107825 */ /* 0x004fca00078e0010 */
[----:B------:R4:W-:Y:S02]  /*2990*/  STG.E.64 desc[UR4][R16.64+0x10], RZ ;  /* 0x000010ff10007986 */ /* 0x0009e4000c101b04 */
.L_x_82:
[----:B------:R-:W-:Y:S05]  /*29a0*/  BSYNC.RECONVERGENT B0 ;  /* 0x0000000000007941 */ /* 0x000fea0003800200 */
.L_x_81:
[----:B0-234-:R-:W2:Y:S01]  /*29b0*/  @!P5 LDG.E.64 R16, desc[UR4][R2.64] ;  /* 0x000000040210d981 */ /* 0x01dea2000c1e1b00 */
        /* <DEDUP_REMOVED lines=17> */
[----:B------:R-:W2:Y:S02]  /*2ad0*/  LDG.E.64 R14, desc[UR4][R2.64] ;  /* 0x00000004020e7981 */ /* 0x000ea4000c1e1b00 */
[----:B--2---:R-:W-:-:S05]  /*2ae0*/  IMAD.WIDE.U32 R14, R13, 0x8, R14 ;  /* 0x000000080d0e7825 */ /* 0x004fca00078e000e */
[----:B------:R2:W-:Y:S02]  /*2af0*/  STG.E.64 desc[UR4][R14.64], RZ ;  /* 0x000000ff0e007986 */ /* 0x0005e4000c101b04 */
.L_x_84:
[----:B------:R-:W-:Y:S05]  /*2b00*/  BSYNC.RECONVERGENT B0 ;  /* 0x0000000000007941 */ /* 0x000fea0003800200 */
.L_x_83:
[----:B------:R-:W-:Y:S04]  /*2b10*/  BSSY.RECONVERGENT B0, `(.L_x_85) ;  /* 0x0000005000007945 */ /* 0x000fe80003800200 */
[----:B------:R-:W-:Y:S05]  /*2b20*/  @P4 BRA `(.L_x_86) ;  /* 0x00000000000c4947 */ /* 0x000fea0003800000 */
[----:B--2---:R-:W2:Y:S02]  /*2b30*/  LDG.E.64 R14, desc[UR4][R2.64] ;  /* 0x00000004020e7981 */ /* 0x004ea4000c1e1b00 */
[----:B--2---:R-:W-:-:S05]  /*2b40*/  IMAD.WIDE.U32 R14, R13, 0x8, R14 ;  /* 0x000000080d0e7825 */ /* 0x004fca00078e000e */
[----:B------:R3:W-:Y:S02]  /*2b50*/  STG.E.64 desc[UR4][R14.64+0x8], RZ ;  /* 0x000008ff0e007986 */ /* 0x0007e4000c101b04 */
.L_x_86:
[----:B------:R-:W-:Y:S05]  /*2b60*/  BSYNC.RECONVERGENT B0 ;  /* 0x0000000000007941 */ /* 0x000fea0003800200 */
.L_x_85:
[----:B------:R-:W-:Y:S04]  /*2b70*/  BSSY.RECONVERGENT B0, `(.L_x_87) ;  /* 0x0000005000007945 */ /* 0x000fe80003800200 */
[----:B------:R-:W-:Y:S05]  /*2b80*/  @P1 BRA `(.L_x_88) ;  /* 0x00000000000c1947 */ /* 0x000fea0003800000 */
[----:B--23--:R-:W2:Y:S02]  /*2b90*/  LDG.E.64 R14, desc[UR4][R2.64] ;  /* 0x00000004020e7981 */ /* 0x00cea4000c1e1b00 */
[----:B--2---:R-:W-:-:S05]  /*2ba0*/  IMAD.WIDE.U32 R14, R13, 0x8, R14 ;  /* 0x000000080d0e7825 */ /* 0x004fca00078e000e */
[----:B------:R4:W-:Y:S02]  /*2bb0*/  STG.E.64 desc[UR4][R14.64+0x10], RZ ;  /* 0x000010ff0e007986 */ /* 0x0009e4000c101b04 */
.L_x_88:
[----:B------:R-:W-:Y:S05]  /*2bc0*/  BSYNC.RECONVERGENT B0 ;  /* 0x0000000000007941 */ /* 0x000fea0003800200 */
.L_x_87:
[----:B------:R-:W-:Y:S04]  /*2bd0*/  BSSY.RECONVERGENT B0, `(.L_x_89) ;  /* 0x0000005000007945 */ /* 0x000fe80003800200 */
[----:B------:R-:W-:Y:S05]  /*2be0*/  @P2 BRA `(.L_x_90) ;  /* 0x00000000000c2947 */ /* 0x000fea0003800000 */
[----:B--234-:R-:W2:Y:S02]  /*2bf0*/  LDG.E.64 R14, desc[UR4][R2.64] ;  /* 0x00000004020e7981 */ /* 0x01cea4000c1e1b00 */
[----:B--2---:R-:W-:-:S05]  /*2c00*/  IMAD.WIDE.U32 R14, R13, 0x8, R14 ;  /* 0x000000080d0e7825 */ /* 0x004fca00078e000e */
[----:B------:R2:W-:Y:S02]  /*2c10*/  STG.E.64 desc[UR4][R14.64+0x18], RZ ;  /* 0x000018ff0e007986 */ /* 0x0005e4000c101b04 */
.L_x_90:
[----:B------:R-:W-:Y:S05]  /*2c20*/  BSYNC.RECONVERGENT B0 ;  /* 0x0000000000007941 */ /* 0x000fea0003800200 */
.L_x_89:
[----:B------:R-:W-:-:S05]  /*2c30*/  VIADD R11, R11, 0x10 ;  /* 0x000000100b0b7836 */ /* 0x000fca0000000000 */
[----:B------:R-:W-:-:S13]  /*2c40*/  ISETP.GE.AND P1, PT, R11, R12, PT ;  /* 0x0000000c0b00720c */ /* 0x000fda0003f26270 */
[----:B------:R-:W-:Y:S05]  /*2c50*/  @!P1 BRA `(.L_x_91) ;  /* 0xfffffff400cc9947 */ /* 0x000fea000383ffff */
[----:B------:R-:W-:-:S07]  /*2c60*/  IMAD.MOV.U32 R7, RZ, RZ, R8 ;  /* 0x000000ffff077224 */ /* 0x000fce00078e0008 */
.L_x_64:
[----:B------:R-:W-:-:S05]  /*2c70*/  IMAD.IADD R6, R8, 0x1, -R11 ;  /* 0x0000000108067824 */ /* 0x000fca00078e0a0b */
[----:B------:R-:W-:-:S13]  /*2c80*/  ISETP.GT.AND P1, PT, R6, 0x4, PT ;  /* 0x000000040600780c */ /* 0x000fda0003f24270 */
[----:B------:R-:W-:Y:S05]  /*2c90*/  @!P1 BRA `(.L_x_92) ;  /* 0x0000000000e49947 */ /* 0x000fea0003800000 */
[----:B------:R-:W0:Y:S01]  /*2ca0*/  LDCU UR7, c[0x0][0x38c] ;  /* 0x00007180ff0777ac */ /* 0x000e220008000800 */
[----:B------:R-:W5:Y:S01]  /*2cb0*/  LDCU.64 UR8, c[0x0][0x380] ;  /* 0x00007000ff0877ac */ /* 0x000f620008000a00 */
[----:B0-----:R-:W-:-:S04]  /*2cc0*/  IADD3 R16, PT, PT, R11, UR7, RZ ;  /* 0x000000070b107c10 */ /* 0x001fc8000fffe0ff */
[----:B-----5:R-:W-:-:S04]  /*2cd0*/  ISETP.GT.AND P0, PT, R16, UR9, PT ;  /* 0x0000000910007c0c */ /* 0x020fc8000bf04270 */
[----:B------:R-:W-:-:S13]  /*2ce0*/  ISETP.GT.OR P0, PT, R9, UR8, P0 ;  /* 0x0000000809007c0c */ /* 0x000fda0008704670 */
[----:B------:R-:W5:Y:S01]  /*2cf0*/  @!P0 LDG.E.64 R6, desc[UR4][R2.64] ;  /* 0x0000000402068981 */ /* 0x000f62000c1e1b00 */
[----:B------:R-:W-:-:S05]  /*2d00*/  VIADD R10, R16, 0x1 ;  /* 0x00000001100a7836 */ /* 0x000fca0000000000 */
[----:B------:R-:W-:-:S04]  /*2d10*/  ISETP.GT.AND P1, PT, R10, UR9, PT ;  /* 0x000000090a007c0c */ /* 0x000fc8000bf24270 */
[----:B------:R-:W-:Y:S01]  /*2d20*/  ISETP.GT.OR P1, PT, R9, UR8, P1 ;  /* 0x0000000809007c0c */ /* 0x000fe20008f24670 */
[----:B-----5:R-:W-:-:S05]  /*2d30*/  @!P0 IMAD.WIDE.U32 R6, R11, 0x8, R6 ;  /* 0x000000080b068825 */ /* 0x020fca00078e0006 */
[----:B------:R0:W-:Y:S07]  /*2d40*/  @!P0 STG.E.64 desc[UR4][R6.64], RZ ;  /* 0x000000ff06008986 */ /* 0x0001ee000c101b04 */
[----:B------:R-:W5:Y:S01]  /*2d50*/  @!P1 LDG.E.64 R12, desc[UR4][R2.64] ;  /* 0x00000004020c9981 */ /* 0x000f62000c1e1b00 */
[----:B------:R-:W-:-:S05]  /*2d60*/  VIADD R10, R16, 0x2 ;  /* 0x00000002100a7836 */ /* 0x000fca0000000000 */
[----:B------:R-:W-:-:S04]  /*2d70*/  ISETP.GT.AND P0, PT, R10, UR9, PT ;  /* 0x000000090a007c0c */ /* 0x000fc8000bf04270 */
[----:B------:R-:W-:Y:S01]  /*2d80*/  ISETP.GT.OR P0, PT, R9, UR8, P0 ;  /* 0x0000000809007c0c */ /* 0x000fe20008704670 */
[----:B-----5:R-:W-:-:S05]  /*2d90*/  @!P1 IMAD.WIDE.U32 R12, R11, 0x8, R12 ;  /* 0x000000080b0c9825 */ /* 0x020fca00078e000c */
[----:B------:R5:W-:Y:S07]  /*2da0*/  @!P1 STG.E.64 desc[UR4][R12.64+0x8], RZ ;  /* 0x000008ff0c009986 */ /* 0x000bee000c101b04 */
[----:B--234-:R-:W2:Y:S01]  /*2db0*/  @!P0 LDG.E.64 R14, desc[UR4][R2.64] ;  /* 0x00000004020e8981 */ /* 0x01cea2000c1e1b00 */
[----:B------:R-:W-:-:S05]  /*2dc0*/  VIADD R10, R16, 0x3 ;  /* 0x00000003100a7836 */ /* 0x000fca0000000000 */
[----:B------:R-:W-:-:S04]  /*2dd0*/  ISETP.GT.AND P1, PT, R10, UR9, PT ;  /* 0x000000090a007c0c */ /* 0x000fc8000bf24270 */
[----:B------:R-:W-:Y:S01]  /*2de0*/  ISETP.GT.OR P1, PT, R9, UR8, P1 ;  /* 0x0000000809007c0c */ /* 0x000fe20008f24670 */
[C---:B0-----:R-:W-:Y:S02]  /*2df0*/  VIADD R6, R11.reuse, 0x4 ;  /* 0x000000040b067836 */ /* 0x041fe40000000000 */
[----:B--2---:R-:W-:-:S05]  /*2e00*/  @!P0 IMAD.WIDE.U32 R14, R11, 0x8, R14 ;  /* 0x000000080b0e8825 */ /* 0x004fca00078e000e */
[----:B------:R0:W-:Y:S05]  /*2e10*/  @!P0 STG.E.64 desc[UR4][R14.64+0x10], RZ ;  /* 0x000010ff0e008986 */ /* 0x0001ea000c101b04 */
[----:B------:R-:W2:Y:S01]  /*2e20*/  @!P1 LDG.E.64 R16, desc[UR4][R2.64] ;  /* 0x0000000402109981 */ /* 0x000ea2000c1e1b00 */
[----:B------:R-:W-:-:S05]  /*2e30*/  VIADD R19, R6, UR7 ;  /* 0x0000000706137c36 */ /* 0x000fca0008000000 */
[----:B------:R-:W-:-:S04]  /*2e40*/  ISETP.GT.AND P0, PT, R19, UR9, PT ;  /* 0x0000000913007c0c */ /* 0x000fc8000bf04270 */
[----:B------:R-:W-:Y:S01]  /*2e50*/  ISETP.GT.OR P0, PT, R9, UR8, P0 ;  /* 0x0000000809007c0c */ /* 0x000fe20008704670 */
[----:B--2---:R-:W-:-:S05]  /*2e60*/  @!P1 IMAD.WIDE.U32 R16, R11, 0x8, R16 ;  /* 0x000000080b109825 */ /* 0x004fca00078e0010 */
[----:B------:R2:W-:Y:S07]  /*2e70*/  @!P1 STG.E.64 desc[UR4][R16.64+0x18], RZ ;  /* 0x000018ff10009986 */ /* 0x0005ee000c101b04 */
[----:B------:R-:W3:Y:S01]  /*2e80*/  @!P0 LDG.E.64 R10, desc[UR4][R2.64] ;  /* 0x00000004020a8981 */ /* 0x000ee2000c1e1b00 */
[----:B------:R-:W-:-:S05]  /*2e90*/  VIADD R7, R19, 0x1 ;  /* 0x0000000113077836 */ /* 0x000fca0000000000 */
[----:B------:R-:W-:-:S04]  /*2ea0*/  ISETP.GT.AND P1, PT, R7, UR9, PT ;  /* 0x0000000907007c0c */ /* 0x000fc8000bf24270 */
[----:B------:R-:W-:Y:S01]  /*2eb0*/  ISETP.GT.OR P1, PT, R9, UR8, P1 ;  /* 0x0000000809007c0c */ /* 0x000fe20008f24670 */
[----:B---3--:R-:W-:-:S05]  /*2ec0*/  @!P0 IMAD.WIDE.U32 R10, R6, 0x8, R10 ;  /* 0x00000008060a8825 */ /* 0x008fca00078e000a */
[----:B------:R2:W-:Y:S07]  /*2ed0*/  @!P0 STG.E.64 desc[UR4][R10.64], RZ ;  /* 0x000000ff0a008986 */ /* 0x0005ee000c101b04 */
[----:B-----5:R-:W3:Y:S01]  /*2ee0*/  @!P1 LDG.E.64 R12, desc[UR4][R2.64] ;  /* 0x00000004020c9981 */ /* 0x020ee2000c1e1b00 */
[----:B------:R-:W-:-:S05]  /*2ef0*/  VIADD R7, R19, 0x2 ;  /* 0x0000000213077836 */ /* 0x000fca0000000000 */
[----:B------:R-:W-:-:S04]  /*2f00*/  ISETP.GT.AND P0, PT, R7, UR9, PT ;  /* 0x0000000907007c0c */ /* 0x000fc8000bf04270 */
[----:B------:R-:W-:Y:S01]  /*2f10*/  ISETP.GT.OR P0, PT, R9, UR8, P0 ;  /* 0x0000000809007c0c */ /* 0x000fe20008704670 */
[----:B------:R-:W-:Y:S02]  /*2f20*/  VIADD R7, R19, 0x3 ;  /* 0x0000000313077836 */ /* 0x000fe40000000000 */
[----:B---3--:R-:W-:-:S05]  /*2f30*/  @!P1 IMAD.WIDE.U32 R12, R6, 0x8, R12 ;  /* 0x00000008060c9825 */ /* 0x008fca00078e000c */
[----:B------:R2:W-:Y:S05]  /*2f40*/  @!P1 STG.E.64 desc[UR4][R12.64+0x8], RZ ;  /* 0x000008ff0c009986 */ /* 0x0005ea000c101b04 */
[----:B0-----:R-:W3:Y:S01]  /*2f50*/  @!P0 LDG.E.64 R14, desc[UR4][R2.64] ;  /* 0x00000004020e8981 */ /* 0x001ee2000c1e1b00 */
[----:B------:R-:W-:Y:S01]  /*2f60*/  ISETP.GT.AND P1, PT, R7, UR9, PT ;  /* 0x0000000907007c0c */ /* 0x000fe2000bf24270 */
[----:B------:R-:W-:Y:S03]  /*2f70*/  BSSY.RECONVERGENT B0, `(.L_x_93) ;  /* 0x0000009000007945 */ /* 0x000fe60003800200 */
[----:B------:R-:W-:Y:S01]  /*2f80*/  ISETP.GT.OR P1, PT, R9, UR8, P1 ;  /* 0x0000000809007c0c */ /* 0x000fe20008f24670 */
[----:B---3--:R-:W-:-:S05]  /*2f90*/  @!P0 IMAD.WIDE.U32 R14, R6, 0x8, R14 ;  /* 0x00000008060e8825 */ /* 0x008fca00078e000e */
[----:B------:R2:W-:Y:S01]  /*2fa0*/  @!P0 STG.E.64 desc[UR4][R14.64+0x10], RZ ;  /* 0x000010ff0e008986 */ /* 0x0005e2000c101b04 */
[----:B------:R-:W-:-:S06]  /*2fb0*/  PLOP3.LUT P0, PT, PT, PT, PT, 0x8, 0x80 ;  /* 0x000000000080781c */ /* 0x000fcc0003f0e170 */
[----:B------:R-:W-:Y:S07]  /*2fc0*/  @P1 BRA `(.L_x_94) ;  /* 0x00000000000c1947 */ /* 0x000fee0003800000 */
[----:B--2---:R-:W2:Y:S02]  /*2fd0*/  LDG.E.64 R10, desc[UR4][R2.64] ;  /* 0x00000004020a7981 */ /* 0x004ea4000c1e1b00 */
[----:B--2---:R-:W-:-:S05]  /*2fe0*/  IMAD.WIDE.U32 R10, R6, 0x8, R10 ;  /* 0x00000008060a7825 */ /* 0x004fca00078e000a */
[----:B------:R0:W-:Y:S02]  /*2ff0*/  STG.E.64 desc[UR4][R10.64+0x18], RZ ;  /* 0x000018ff0a007986 */ /* 0x0001e4000c101b04 */
.L_x_94:
[----:B------:R-:W-:Y:S05]  /*3000*/  BSYNC.RECONVERGENT B0 ;  /* 0x0000000000007941 */ /* 0x000fea0003800200 */
.L_x_93:
[----:B------:R-:W-:Y:S02]  /*3010*/  IMAD.MOV.U32 R7, RZ, RZ, R8 ;  /* 0x000000ffff077224 */ /* 0x000fe400078e0008 */
[----:B0-2---:R-:W-:-:S07]  /*3020*/  VIADD R11, R6, 0x4 ;  /* 0x00000004060b7836 */ /* 0x005fce0000000000 */
.L_x_92:
[----:B------:R-:W-:-:S13]  /*3030*/  ISETP.NE.OR P0, PT, R11, R8, P0 ;  /* 0x000000080b00720c */ /* 0x000fda0000705670 */
[----:B------:R-:W-:Y:S05]  /*3040*/  @!P0 BRA `(.L_x_62) ;  /* 0x0000000000a08947 */ /* 0x000fea0003800000 */
.L_x_63:
[----:B0-234-:R-:W-:Y:S01]  /*3050*/  VIADD R14, R11, UR10 ;  /* 0x0000000a0b0e7c36 */ /* 0x01dfe20008000000 */
[----:B------:R-:W-:Y:S03]  /*3060*/  BSSY.RECONVERGENT B0, `(.L_x_95) ;  /* 0x0000010000007945 */ /* 0x000fe60003800200 */
[C---:B-1----:R-:W-:Y:S01]  /*3070*/  VIADD R6, R14.reuse, 0x1 ;  /* 0x000000010e067836 */ /* 0x042fe20000000000 */
[CC--:B-1----:R-:W-:Y:S01]  /*3080*/  ISETP.GT.AND P1, PT, R14.reuse, R5.reuse, PT ;  /* 0x000000050e00720c */ /* 0x0c2fe20003f24270 */
[C---:B------:R-:W-:Y:S02]  /*3090*/  VIADD R10, R14.reuse, 0x2 ;  /* 0x000000020e0a7836 */ /* 0x040fe40000000000 */
[----:B------:R-:W-:Y:S01]  /*30a0*/  VIADD R12, R14, 0x3 ;  /* 0x000000030e0c7836 */ /* 0x000fe20000000000 */
[----:B------:R-:W-:Y:S02]  /*30b0*/  ISETP.GT.OR P1, PT, R9, R4, P1 ;  /* 0x000000040900720c */ /* 0x000fe40000f24670 */
        /* <DEDUP_REMOVED lines=10> */
.L_x_96:
[----:B------:R-:W-:Y:S05]  /*3160*/  BSYNC.RECONVERGENT B0 ;  /* 0x0000000000007941 */ /* 0x000fea0003800200 */
.L_x_95:
[----:B------:R-:W-:Y:S04]  /*3170*/  BSSY.RECONVERGENT B0, `(.L_x_97) ;  /* 0x0000005000007945 */ /* 0x000fe80003800200 */
[----:B------:R-:W-:Y:S05]  /*3180*/  @P2 BRA `(.L_x_98) ;  /* 0x00000000000c2947 */ /* 0x000fea0003800000 */
[----:B0-----:R-:W2:Y:S02]  /*3190*/  LDG.E.64 R6, desc[UR4][R2.64] ;  /* 0x0000000402067981 */ /* 0x001ea4000c1e1b00 */
[----:B--2---:R-:W-:-:S05]  /*31a0*/  IMAD.WIDE.U32 R6, R11, 0x8, R6 ;  /* 0x000000080b067825 */ /* 0x004fca00078e0006 */
[----:B------:R1:W-:Y:S02]  /*31b0*/  STG.E.64 desc[UR4][R6.64+0x8], RZ ;  /* 0x000008ff06007986 */ /* 0x0003e4000c101b04 */
.L_x_98:
[----:B------:R-:W-:Y:S05]  /*31c0*/  BSYNC.RECONVERGENT B0 ;  /* 0x0000000000007941 */ /* 0x000fea0003800200 */
.L_x_97:
[----:B------:R-:W-:Y:S04]  /*31d0*/  BSSY.RECONVERGENT B0, `(.L_x_99) ;  /* 0x0000005000007945 */ /* 0x000fe80003800200 */
[----:B------:R-:W-:Y:S05]  /*31e0*/  @P3 BRA `(.L_x_100) ;  /* 0x00000000000c3947 */ /* 0x000fea0003800000 */
[----:B01----:R-:W2:Y:S02]  /*31f0*/  LDG.E.64 R6, desc[UR4][R2.64] ;  /* 0x0000000402067981 */ /* 0x003ea4000c1e1b00 */
[----:B--2---:R-:W-:-:S05]  /*3200*/  IMAD.WIDE.U32 R6, R11, 0x8, R6 ;  /* 0x000000080b067825 */ /* 0x004fca00078e0006 */
[----:B------:R2:W-:Y:S02]  /*3210*/  STG.E.64 desc[UR4][R6.64+0x10], RZ ;  /* 0x000010ff06007986 */ /* 0x0005e4000c101b04 */
.L_x_100:
[----:B------:R-:W-:Y:S05]  /*3220*/  BSYNC.RECONVERGENT B0 ;  /* 0x0000000000007941 */ /* 0x000fea0003800200 */
.L_x_99:
[----:B------:R-:W-:Y:S04]  /*3230*/  BSSY.RECONVERGENT B0, `(.L_x_101) ;  /* 0x0000005000007945 */ /* 0x000fe80003800200 */
[----:B------:R-:W-:Y:S05]  /*3240*/  @P0 BRA `(.L_x_102) ;  /* 0x00000000000c0947 */ /* 0x000fea0003800000 */
[----:B012---:R-:W2:Y:S02]  /*3250*/  LDG.E.64 R6, desc[UR4][R2.64] ;  /* 0x0000000402067981 */ /* 0x007ea4000c1e1b00 */
[----:B--2---:R-:W-:-:S05]  /*3260*/  IMAD.WIDE.U32 R6, R11, 0x8, R6 ;  /* 0x000000080b067825 */ /* 0x004fca00078e0006 */
[----:B------:R3:W-:Y:S02]  /*3270*/  STG.E.64 desc[UR4][R6.64+0x18], RZ ;  /* 0x000018ff06007986 */ /* 0x0007e4000c101b04 */
.L_x_102:
[----:B------:R-:W-:Y:S05]  /*3280*/  BSYNC.RECONVERGENT B0 ;  /* 0x0000000000007941 */ /* 0x000fea0003800200 */
.L_x_101:
[----:B------:R-:W-:-:S05]  /*3290*/  VIADD R11, R11, 0x4 ;  /* 0x000000040b0b7836 */ /* 0x000fca0000000000 */
[----:B------:R-:W-:-:S13]  /*32a0*/  ISETP.NE.AND P0, PT, R11, R8, PT ;  /* 0x000000080b00720c */ /* 0x000fda0003f05270 */
[----:B------:R-:W-:Y:S05]  /*32b0*/  @P0 BRA `(.L_x_63) ;  /* 0xfffffffc00640947 */ /* 0x000fea000383ffff */
[----:B0123--:R-:W-:-:S07]  /*32c0*/  IMAD.MOV.U32 R7, RZ, RZ, R8 ;  /* 0x000000ffff077224 */ /* 0x00ffce00078e0008 */
.L_x_62:
[----:B------:R-:W-:-:S13]  /*32d0*/  ISETP.NE.AND P0, PT, R18, RZ, PT ;  /* 0x000000ff1200720c */ /* 0x000fda0003f05270 */
[----:B------:R-:W-:Y:S05]  /*32e0*/  @!P0 BRA `(.L_x_103) ;  /* 0x0000000000748947 */ /* 0x000fea0003800000 */
[----:B------:R-:W5:Y:S01]  /*32f0*/  LDC.64 R10, c[0x0][0x380] ;  /* 0x0000e000ff0a7b82 */ /* 0x000f620000000a00 */
[----:B------:R-:W0:Y:S01]  /*3300*/  LDCU UR7, c[0x0][0x38c] ;  /* 0x00007180ff0777ac */ /* 0x000e220008000800 */
[----:B------:R-:W-:Y:S01]  /*3310*/  BSSY.RECONVERGENT B0, `(.L_x_104) ;  /* 0x0000009000007945 */ /* 0x000fe20003800200 */
[----:B------:R-:W-:Y:S01]  /*3320*/  ISETP.NE.AND P1, PT, R18, 0x1, PT ;  /* 0x000000011200780c */ /* 0x000fe20003f25270 */
[----:B0-----:R-:W-:-:S05]  /*3330*/  VIADD R6, R7, UR7 ;  /* 0x0000000707067c36 */ /* 0x001fca0008000000 */
[----:B-----5:R-:W-:-:S04]  /*3340*/  ISETP.GT.AND P0, PT, R6, R11, PT ;  /* 0x0000000b0600720c */ /* 0x020fc80003f04270 */
[----:B------:R-:W-:-:S13]  /*3350*/  ISETP.GT.OR P0, PT, R9, R10, P0 ;  /* 0x0000000a0900720c */ /* 0x000fda0000704670 */
[----:B------:R-:W-:Y:S05]  /*3360*/  @P0 BRA `(.L_x_105) ;  /* 0x00000000000c0947 */ /* 0x000fea0003800000 */
[----:B-1----:R-:W5:Y:S02]  /*3370*/  LDG.E.64 R4, desc[UR4][R2.64] ;  /* 0x0000000402047981 */ /* 0x002f64000c1e1b00 */
[----:B-----5:R-:W-:-:S05]  /*3380*/  IMAD.WIDE.U32 R4, R7, 0x8, R4 ;  /* 0x0000000807047825 */ /* 0x020fca00078e0004 */
[----:B------:R0:W-:Y:S02]  /*3390*/  STG.E.64 desc[UR4][R4.64], RZ ;  /* 0x000000ff04007986 */ /* 0x0001e4000c101b04 */
.L_x_105:
[----:B------:R-:W-:Y:S05]  /*33a0*/  BSYNC.RECONVERGENT B0 ;  /* 0x0000000000007941 */ /* 0x000fea0003800200 */
.L_x_104:
[----:B------:R-:W-:Y:S04]  /*33b0*/  BSSY.RECONVERGENT B0, `(.L_x_103) ;  /* 0x0000010000007945 */ /* 0x000fe80003800200 */
[----:B------:R-:W-:Y:S05]  /*33c0*/  @!P1 BRA `(.L_x_106) ;  /* 0x0000000000389947 */ /* 0x000fea0003800000 */
[----:B01----:R-:W-:-:S05]  /*33d0*/  VIADD R4, R6, 0x1 ;  /* 0x0000000106047836 */ /* 0x003fca0000000000 */
[----:B------:R-:W-:-:S04]  /*33e0*/  ISETP.GT.AND P0, PT, R4, R11, PT ;  /* 0x0000000b0400720c */ /* 0x000fc80003f04270 */
[----:B------:R-:W-:-:S13]  /*33f0*/  ISETP.GT.OR P0, PT, R9, R10, P0 ;  /* 0x0000000a0900720c */ /* 0x000fda0000704670 */
[----:B------:R-:W5:Y:S01]  /*3400*/  @!P0 LDG.E.64 R4, desc[UR4][R2.64] ;  /* 0x0000000402048981 */ /* 0x000f62000c1e1b00 */
[----:B------:R-:W-:Y:S02]  /*3410*/  VIADD R6, R6, 0x2 ;  /* 0x0000000206067836 */ /* 0x000fe40000000000 */
[----:B-----5:R-:W-:-:S05]  /*3420*/  @!P0 IMAD.WIDE.U32 R4, R7, 0x8, R4 ;  /* 0x0000000807048825 */ /* 0x020fca00078e0004 */
[----:B------:R0:W-:Y:S01]  /*3430*/  @!P0 STG.E.64 desc[UR4][R4.64+0x8], RZ ;  /* 0x000008ff04008986 */ /* 0x0001e2000c101b04 */
[----:B------:R-:W-:-:S04]  /*3440*/  ISETP.GT.AND P0, PT, R6, R11, PT ;  /* 0x0000000b0600720c */ /* 0x000fc80003f04270 */
[----:B------:R-:W-:-:S04]  /*3450*/  ISETP.GT.OR P0, PT, R9, R10, P0 ;  /* 0x0000000a0900720c */ /* 0x000fc80000704670 */
[----:B------:R-:W-:-:S13]  /*3460*/  ISETP.EQ.OR P0, PT, R18, 0x2, P0 ;  /* 0x000000021200780c */ /* 0x000fda0000702670 */
[----:B0-----:R-:W-:Y:S05]  /*3470*/  @P0 BRA `(.L_x_106) ;  /* 0x00000000000c0947 */ /* 0x001fea0003800000 */
[----:B------:R-:W5:Y:S02]  /*3480*/  LDG.E.64 R2, desc[UR4][R2.64] ;  /* 0x0000000402027981 */ /* 0x000f64000c1e1b00 */
[----:B-----5:R-:W-:-:S05]  /*3490*/  IMAD.WIDE.U32 R4, R7, 0x8, R2 ;  /* 0x0000000807047825 */ /* 0x020fca00078e0002 */
[----:B------:R0:W-:Y:S02]  /*34a0*/  STG.E.64 desc[UR4][R4.64+0x10], RZ ;  /* 0x000010ff04007986 */ /* 0x0001e4000c101b04 */
.L_x_106:
[----:B------:R-:W-:Y:S05]  /*34b0*/  BSYNC.RECONVERGENT B0 ;  /* 0x0000000000007941 */ /* 0x000fea0003800200 */
.L_x_103:
[----:B------:R-:W5:Y:S01]  /*34c0*/  LDCU UR7, c[0x0][0x380] ;  /* 0x00007000ff0777ac */ /* 0x000f620008000800 */
[----:B------:R-:W-:-:S05]  /*34d0*/  VIADD R0, R0, UR6 ;  /* 0x0000000600007c36 */ /* 0x000fca0008000000 */
[----:B-----5:R-:W-:-:S13]  /*34e0*/  ISETP.GE.AND P0, PT, R0, UR7, PT ;  /* 0x0000000700007c0c */ /* 0x020fda000bf06270 */
[----:B------:R-:W-:Y:S05]  /*34f0*/  @!P0 BRA `(.L_x_107) ;  /* 0xffffffec005c8947 */ /* 0x000fea000383ffff */
[----:B0-----:R-:W-:Y:S05]  /*3500*/  EXIT ;  /* 0x000000000000794d */ /* 0x001fea0003800000 */
.L_x_108:
[----:B------:R-:W-:-:S00]  /*3510*/  BRA `(.L_x_108) ;  /* 0xfffffffc00fc7947 */ /* 0x000fc0000383ffff */
[----:B------:R-:W-:-:S00]  /*3520*/  NOP ;  /* 0x0000000000007918 */ /* 0x000fc00000000000 */
        /* <DEDUP_REMOVED lines=13> */
.L_x_116:


//--------------------- .text._Z13myConvolutioniiPdS_S_ --------------------------
	.section	.text._Z13myConvolutioniiPdS_S_,"ax",@progbits
	.align	128
        .global         _Z13myConvolutioniiPdS_S_
        .type           _Z13myConvolutioniiPdS_S_,@function
        .size           _Z13myConvolutioniiPdS_S_,(.L_x_117 - _Z13myConvolutioniiPdS_S_)
        .other          _Z13myConvolutioniiPdS_S_,@"STO_CUDA_ENTRY STV_DEFAULT"
_Z13myConvolutioniiPdS_S_:
.text._Z13myConvolutioniiPdS_S_:
[----:B------:R-:W-:Y:S01]  /*0000*/  LDC R1, c[0x0][0x37c] ;  /* 0x0000df00ff017b82 */ /* 0x000fe20000000800 */
[----:B------:R-:W0:Y:S01]  /*0010*/  S2R R0, SR_TID.X ;  /* 0x0000000000007919 */ /* 0x000e220000002100 */
[----:B------:R-:W0:Y:S02]  /*0020*/  LDCU UR4, c[0x0][0x380] ;  /* 0x00007000ff0477ac */ /* 0x000e240008000800 */
[----:B0-----:R-:W-:-:S13]  /*0030*/  ISETP.GE.AND P0, PT, R0, UR4, PT ;  /* 0x0000000400007c0c */ /* 0x001fda000bf06270 */
[----:B------:R-:W-:Y:S05]  /*0040*/  @P0 EXIT ;  /* 0x000000000000094d */ /* 0x000fea0003800000 */
[----:B------:R-:W0:Y:S01]  /*0050*/  LDCU.64 UR6, c[0x0][0x388] ;  /* 0x00007100ff0677ac */ /* 0x000e220008000a00 */
[----:B------:R-:W1:Y:S01]  /*0060*/  LDCU.64 UR4, c[0x0][0x390] ;  /* 0x00007200ff0477ac */ /* 0x000e620008000a00 */
[----:B------:R-:W2:Y:S01]  /*0070*/  LDCU.64 UR8, c[0x0][0x358] ;  /* 0x00006b00ff0877ac */ /* 0x000ea20008000a00 */
[----:B------:R-:W3:Y:S01]  /*0080*/  LDCU UR10, c[0x0][0x360] ;  /* 0x00006c00ff0a77ac */ /* 0x000ee20008000800 */
[----:B0-----:R-:W-:Y:S02]  /*0090*/  UIADD3 UR6, UP0, UPT, UR6, -0x8, URZ ;  /* 0xfffffff806067890 */ /* 0x001fe4000ff1e0ff */
[----:B-1----:R-:W-:Y:S02]  /*00a0*/  UIADD3 UR4, UP1, UPT, UR4, 0x10, URZ ;  /* 0x0000001004047890 */ /* 0x002fe4000ff3e0ff */
[----:B------:R-:W-:Y:S02]  /*00b0*/  UIADD3.X UR7, UPT, UPT, UR7, -0x1, URZ, UP0, !UPT ;  /* 0xffffffff07077890 */ /* 0x000fe400087fe4ff */
[----:B--23--:R-:W-:-:S12]  /*00c0*/  UIADD3.X UR5, UPT, UPT, URZ, UR5, URZ, UP1, !UPT ;  /* 0x00000005ff057290 */ /* 0x00cfd80008ffe4ff */
.L_x_114:
[----:B0-----:R-:W0:Y:S01]  /*00d0*/  LDC R7, c[0x0][0x384] ;  /* 0x0000e100ff077b82 */ /* 0x001e220000000800 */
[----:B------:R-:W-:Y:S01]  /*00e0*/  BSSY.RECONVERGENT B0, `(.L_x_109) ;  /* 0x0000045000007945 */ /* 0x000fe20003800200 */
[----:B0-----:R-:W-:-:S13]  /*00f0*/  ISETP.GE.AND P0, PT, R0, R7, PT ;  /* 0x000000070000720c */ /* 0x001fda0003f06270 */
[----:B------:R-:W-:-:S05]  /*0100*/  @!P0 VIADD R7, R0, 0x1 ;  /* 0x0000000100078836 */ /* 0x000fca0000000000 */
[----:B------:R-:W-:-:S13]  /*0110*/  ISETP.GE.AND P0, PT, R7, 0x1, PT ;  /* 0x000000010700780c */ /* 0x000fda0003f06270 */
[----:B-123-5:R-:W-:Y:S05]  /*0120*/  @!P0 BRA `(.L_x_110) ;  /* 0x0000000400008947 */ /* 0x02efea0003800000 */
[----:B------:R-:W0:Y:S02]  /*0130*/  LDC.64 R2, c[0x0][0x398] ;  /* 0x0000e600ff027b82 */ /* 0x000e240000000a00 */
[----:B0-----:R-:W-:-:S05]  /*0140*/  IMAD.WIDE.U32 R2, R0, 0x8, R2 ;  /* 0x0000000800027825 */ /* 0x001fca00078e0002 */
[----:B------:R0:W5:Y:S01]  /*0150*/  LDG.E.64 R12, desc[UR8][R2.64] ;  /* 0x00000008020c7981 */ /* 0x000162000c1e1b00 */
[C---:B------:R-:W-:Y:S01]  /*0160*/  ISETP.GE.U32.AND P1, PT, R7.reuse, 0x4, PT ;  /* 0x000000040700780c */ /* 0x040fe20003f26070 */
[----:B------:R-:W-:Y:S01]  /*0170*/  BSSY.RECONVERGENT B1, `(.L_x_111) ;  /* 0x0000025000017945 */ /* 0x000fe20003800200 */
[----:B------:R-:W-:Y:S01]  /*0180*/  LOP3.LUT R8, R7, 0x3, RZ, 0xc0, !PT ;  /* 0x0000000307087812 */ /* 0x000fe200078ec0ff */
[----:B------:R-:W-:-:S03]  /*0190*/  IMAD.MOV.U32 R9, RZ, RZ, RZ ;  /* 0x000000ffff097224 */ /* 0x000fc600078e00ff */
[----:B------:R-:W-:-:S07]  /*01a0*/  ISETP.NE.AND P0, PT, R8, RZ, PT ;  /* 0x000000ff0800720c */ /* 0x000fce0003f05270 */
[----:B0-----:R-:W-:Y:S06]  /*01b0*/  @!P1 BRA `(.L_x_112) ;  /* 0x0000000000809947 */ /* 0x001fec0003800000 */
[----:B------:R-:W-:Y:S01]  /*01c0*/  LOP3.LUT R9, R7, 0x7ffffffc, RZ, 0xc0, !PT ;  /* 0x7ffffffc07097812 */ /* 0x000fe200078ec0ff */
[----:B------:R-:W-:Y:S01]  /*01d0*/  IMAD.U32 R4, RZ, RZ, UR6 ;  /* 0x00000006ff047e24 */ /* 0x000fe2000f8e00ff */
[----:B------:R-:W-:Y:S01]  /*01e0*/  MOV R11, UR4 ;  /* 0x00000004000b7c02 */ /* 0x000fe20008000f00 */
[----:B------:R-:W-:Y:S02]  /*01f0*/  IMAD.U32 R5, RZ, RZ, UR7 ;  /* 0x00000007ff057e24 */ /* 0x000fe4000f8e00ff */
[----:B------:R-:W-:Y:S02]  /*0200*/  IMAD.U32 R14, RZ, RZ, UR5 ;  /* 0x00000005ff0e7e24 */ /* 0x000fe4000f8e00ff */
[----:B------:R-:W-:-:S04]  /*0210*/  IMAD.WIDE.U32 R4, R0, 0x8, R4 ;  /* 0x0000000800047825 */ /* 0x000fc800078e0004 */
[----:B------:R-:W-:-:S07]  /*0220*/  IMAD.MOV R10, RZ, RZ, -R9 ;  /* 0x000000ffff0a7224 */ /* 0x000fce00078e0a09 */
.L_x_113:
[----:B------:R-:W-:Y:S01]  /*0230*/  IMAD.MOV.U32 R6, RZ, RZ, R11 ;  /* 0x000000ffff067224 */ /* 0x000fe200078e000b */
[----:B------:R-:W-:Y:S02]  /*0240*/  MOV R7, R14 ;  /* 0x0000000e00077202 */ /* 0x000fe40000000f00 */
[----:B------:R-:W2:Y:S04]  /*0250*/  LDG.E.64 R14, desc[UR8][R4.64+0x8] ;  /* 0x00000808040e7981 */ /* 0x000ea8000c1e1b00 */
[----:B-1----:R-:W2:Y:S02]  /*0260*/  LDG.E.64 R16, desc[UR8][R6.64+-0x10] ;  /* 0xfffff00806107981 */ /* 0x002ea4000c1e1b00 */
[----:B--2--5:R-:W-:-:S07]  /*0270*/  DFMA R14, R14, R16, R12 ;  /* 0x000000100e0e722b */ /* 0x024fce000000000c */
[----:B------:R0:W-:Y:S04]  /*0280*/  STG.E.64 desc[UR8][R2.64], R14 ;  /* 0x0000000e02007986 */ /* 0x0001e8000c101b08 */
[----:B------:R-:W2:Y:S04]  /*0290*/  LDG.E.64 R12, desc[UR8][R4.64] ;  /* 0x00000008040c7981 */ /* 0x000ea8000c1e1b00 */
[----:B------:R-:W2:Y:S02]  /*02a0*/  LDG.E.64 R16, desc[UR8][R6.64+-0x8] ;  /* 0xfffff80806107981 */ /* 0x000ea4000c1e1b00 */
[----:B--2---:R-:W-:-:S07]  /*02b0*/  DFMA R16, R12, R16, R14 ;  /* 0x000000100c10722b */ /* 0x004fce000000000e */
[----:B------:R1:W-:Y:S04]  /*02c0*/  STG.E.64 desc[UR8][R2.64], R16 ;  /* 0x0000001002007986 */ /* 0x0003e8000c101b08 */
[----:B------:R-:W2:Y:S04]  /*02d0*/  LDG.E.64 R12, desc[UR8][R4.64+-0x8] ;  /* 0xfffff808040c7981 */ /* 0x000ea8000c1e1b00 */
[----:B------:R-:W2:Y:S02]  /*02e0*/  LDG.E.64 R18, desc[UR8][R6.64] ;  /* 0x0000000806127981 */ /* 0x000ea4000c1e1b00 */
[----:B--2---:R-:W-:-:S07]  /*02f0*/  DFMA R18, R12, R18, R16 ;  /* 0x000000120c12722b */ /* 0x004fce0000000010 */
[----:B------:R1:W-:Y:S04]  /*0300*/  STG.E.64 desc[UR8][R2.64], R18 ;  /* 0x0000001202007986 */ /* 0x0003e8000c101b08 */
[----:B------:R2:W3:Y:S04]  /*0310*/  LDG.E.64 R12, desc[UR8][R4.64+-0x10] ;  /* 0xfffff008040c7981 */ /* 0x0004e8000c1e1b00 */
[----:B------:R-:W3:Y:S01]  /*0320*/  LDG.E.64 R20, desc[UR8][R6.64+0x8] ;  /* 0x0000080806147981 */ /* 0x000ee2000c1e1b00 */
[----:B------:R-:W-:Y:S01]  /*0330*/  VIADD R10, R10, 0x4 ;  /* 0x000000040a0a7836 */ /* 0x000fe20000000000 */
[----:B------:R-:W-:-:S04]  /*0340*/  IADD3 R11, P3, PT, R6, 0x20, RZ ;  /* 0x00000020060b7810 */ /* 0x000fc80007f7e0ff */
[----:B------:R-:W-:Y:S01]  /*0350*/  ISETP.NE.AND P1, PT, R10, RZ, PT ;  /* 0x000000ff0a00720c */ /* 0x000fe20003f25270 */
[----:B0-----:R-:W-:Y:S01]  /*0360*/  IMAD.X R14, RZ, RZ, R7, P3 ;  /* 0x000000ffff0e7224 */ /* 0x001fe200018e0607 */
[----:B--2---:R-:W-:-:S04]  /*0370*/  IADD3 R4, P2, PT, R4, -0x20, RZ ;  /* 0xffffffe004047810 */ /* 0x004fc80007f5e0ff */
[----:B------:R-:W-:Y:S01]  /*0380*/  IADD3.X R5, PT, PT, R5, -0x1, RZ, P2, !PT ;  /* 0xffffffff05057810 */ /* 0x000fe200017fe4ff */
[----:B---3--:R-:W-:-:S07]  /*0390*/  DFMA R12, R12, R20, R18 ;  /* 0x000000140c0c722b */ /* 0x008fce0000000012 */
[----:B------:R1:W-:Y:S01]  /*03a0*/  STG.E.64 desc[UR8][R2.64], R12 ;  /* 0x0000000c02007986 */ /* 0x0003e2000c101b08 */
[----:B------:R-:W-:Y:S05]  /*03b0*/  @P1 BRA `(.L_x_113) ;  /* 0xfffffffc009c1947 */ /* 0x000fea000383ffff */
.L_x_112:
[----:B------:R-:W-:Y:S05]  /*03c0*/  BSYNC.RECONVERGENT B1 ;  /* 0x0000000000017941 */ /* 0x000fea0003800200 */
.L_x_111:
[----:B------:R-:W-:Y:S05]  /*03d0*/  @!P0 BRA `(.L_x_110) ;  /* 0x0000000000548947 */ /* 0x000fea0003800000 */
[----:B------:R-:W0:Y:S01]  /*03e0*/  LDC.64 R4, c[0x0][0x388] ;  /* 0x0000e200ff047b82 */ /* 0x000e220000000a00 */
[----:B------:R-:W-:-:S07]  /*03f0*/  IADD3 R11, PT, PT, -R9, R0, RZ ;  /* 0x00000000090b7210 */ /* 0x000fce0007ffe1ff */
[----:B------:R-:W2:Y:S01]  /*0400*/  LDC.64 R6, c[0x0][0x390] ;  /* 0x0000e400ff067b82 */ /* 0x000ea20000000a00 */
[----:B0-----:R-:W-:-:S05]  /*0410*/  IMAD.WIDE R10, R11, 0x8, R4 ;  /* 0x000000080b0a7825 */ /* 0x001fca00078e0204 */
[----:B------:R-:W1:Y:S01]  /*0420*/  LDG.E.64 R4, desc[UR8][R10.64] ;  /* 0x000000080a047981 */ /* 0x000e62000c1e1b00 */
[----:B--2---:R-:W-:-:S05]  /*0430*/  IMAD.WIDE.U32 R14, R9, 0x8, R6 ;  /* 0x00000008090e7825 */ /* 0x004fca00078e0006 */
[----:B------:R-:W1:Y:S01]  /*0440*/  LDG.E.64 R6, desc[UR8][R14.64] ;  /* 0x000000080e067981 */ /* 0x000e62000c1e1b00 */
[----:B------:R-:W-:Y:S01]  /*0450*/  ISETP.NE.AND P0, PT, R8, 0x1, PT ;  /* 0x000000010800780c */ /* 0x000fe20003f05270 */
[----:B-1---5:R-:W-:-:S07]  /*0460*/  DFMA R12, R4, R6, R12 ;  /* 0x00000006040c722b */ /* 0x022fce000000000c */
[----:B------:R0:W-:Y:S05]  /*0470*/  STG.E.64 desc[UR8][R2.64], R12 ;  /* 0x0000000c02007986 */ /* 0x0001ea000c101b08 */
[----:B------:R-:W-:Y:S05]  /*0480*/  @!P0 BRA `(.L_x_110) ;  /* 0x0000000000288947 */ /* 0x000fea0003800000 */
[----:B------:R-:W0:Y:S04]  /*0490*/  LDG.E.64 R4, desc[UR8][R10.64+-0x8] ;  /* 0xfffff8080a047981 */ /* 0x000e28000c1e1b00 */
[----:B------:R-:W0:Y:S01]  /*04a0*/  LDG.E.64 R6, desc[UR8][R14.64+0x8] ;  /* 0x000008080e067981 */ /* 0x000e22000c1e1b00 */
[----:B------:R-:W-:Y:S01]  /*04b0*/  ISETP.NE.AND P0, PT, R8, 0x2, PT ;  /* 0x000000020800780c */ /* 0x000fe20003f05270 */
[----:B0-----:R-:W-:-:S07]  /*04c0*/  DFMA R12, R4, R6, R12 ;  /* 0x00000006040c722b */ /* 0x001fce000000000c */
[----:B------:R2:W-:Y:S05]  /*04d0*/  STG.E.64 desc[UR8][R2.64], R12 ;  /* 0x0000000c02007986 */ /* 0x0005ea000c101b08 */
[----:B------:R-:W-:Y:S05]  /*04e0*/  @!P0 BRA `(.L_x_110) ;  /* 0x0000000000108947 */ /* 0x000fea0003800000 */
[----:B------:R-:W3:Y:S04]  /*04f0*/  LDG.E.64 R4, desc[UR8][R10.64+-0x10] ;  /* 0xfffff0080a047981 */ /* 0x000ee8000c1e1b00 */
[----:B------:R-:W3:Y:S02]  /*0500*/  LDG.E.64 R6, desc[UR8][R14.64+0x10] ;  /* 0x000010080e067981 */ /* 0x000ee4000c1e1b00 */
[----:B---3--:R-:W-:-:S07]  /*0510*/  DFMA R4, R4, R6, R12 ;  /* 0x000000060404722b */ /* 0x008fce000000000c */
[----:B------:R3:W-:Y:S04]  /*0520*/  STG.E.64 desc[UR8][R2.64], R4 ;  /* 0x0000000402007986 */ /* 0x0007e8000c101b08 */
.L_x_110:
[----:B------:R-:W-:Y:S05]  /*0530*/  BSYNC.RECONVERGENT B0 ;  /* 0x0000000000007941 */ /* 0x000fea0003800200 */
.L_x_109:
[----:B------:R-:W4:Y:S01]  /*0540*/  LDCU UR11, c[0x0][0x380] ;  /* 0x00007000ff0b77ac */ /* 0x000f220008000800 */
[----:B------:R-:W-:-:S05]  /*0550*/  VIADD R0, R0, UR10 ;  /* 0x0000000a00007c36 */ /* 0x000fca0008000000 */
[----:B----4-:R-:W-:-:S13]  /*0560*/  ISETP.GE.AND P0, PT, R0, UR11, PT ;  /* 0x0000000b00007c0c */ /* 0x010fda000bf06270 */
[----:B------:R-:W-:Y:S05]  /*0570*/  @!P0 BRA `(.L_x_114) ;  /* 0xfffffff800d48947 */ /* 0x000fea000383ffff */
[----:B------:R-:W-:Y:S05]  /*0580*/  EXIT ;  /* 0x000000000000794d */ /* 0x000fea0003800000 */
.L_x_115:
        /* <DEDUP_REMOVED lines=15> */
.L_x_117:


//--------------------- .nv.shared.reserved.0     --------------------------
	.section	.nv.shared.reserved.0,"aw",@nobits
	.weak		__nv_reservedSMEM_offset_0_alias
	.size		__nv_reservedSMEM_offset_0_alias, 0, 64
	.other		__nv_reservedSMEM_offset_0_alias,@"STO_CUDA_RESERVED_SHARED STV_DEFAULT"
__nv_reservedSMEM_offset_0_alias:
	.zero		0
	.zero		64


//--------------------- .nv.constant0._Z13myConvolutioniiiiPPdS0_S0_ --------------------------
	.section	.nv.constant0._Z13myConvolutioniiiiPPdS0_S0_,"a",@progbits
	.sectionflags	@""
	.align	4
.nv.constant0._Z13myConvolutioniiiiPPdS0_S0_:
	.zero		936


//--------------------- .nv.constant0._Z13myConvolutioniiPdS_S_ --------------------------
	.section	.nv.constant0._Z13myConvolutioniiPdS_S_,"a",@progbits
	.sectionflags	@""
	.align	4
.nv.constant0._Z13myConvolutioniiPdS_S_:
	.zero		928


//--------------------- SYMBOLS --------------------------

	.type		.nv.reservedSmem.offset0,@object
	.size		.nv.reservedSmem.offset0,0x4
